	.target	sm_90a

	.elftype	@"ET_EXEC"


//--------------------- .note.nv.tkinfo           --------------------------
	.section	.note.nv.tkinfo,"",@"SHT_NOTE"
	.sectionflags	@"SHF_NOTE_NV_TKINFO"
	.tkinfo
        /*0018*/ 	.word	0x00000002
        /*0030*/ 	.string	""
        /*0030*/ 	.string	"ptxas"
        /*0030*/ 	.string	"Cuda compilation tools, release 13.0, V13.0.88"
        /*0030*/ 	.string	"Build cuda_13.0.r13.0/compiler.36424714_0"
        /*0030*/ 	.string	"-arch sm_90a -m 64 "



//--------------------- .note.nv.cuinfo           --------------------------
	.section	.note.nv.cuinfo,"",@"SHT_NOTE"
	.sectionflags	@"SHF_NOTE_NV_CUINFO"
        /*0018*/ 	.short	0x0002
        /*001a*/ 	.short	0x005a
        /*001c*/ 	.short	0x0082
	.zero		2


//--------------------- .nv.info                  --------------------------
	.section	.nv.info,"",@"SHT_CUDA_INFO"
	.align	4


	//----- nvinfo : EIATTR_REGCOUNT
	.align		4
        /*0000*/ 	.byte	0x04, 0x2f
        /*0002*/ 	.short	(.L_15 - .L_14)
	.align		4
.L_14:
        /*0004*/ 	.word	index@(_ZN7cutlass13device_kernelINS_4gemm6kernel13GemmUniversalIN4cute5tupleIJiiiiEEENS1_10collective13CollectiveMmaINS1_34MainloopSm90TmaGmmaWarpSpecializedILi4ENS5_IJNS4_1CILi2EEENSA_ILi1EEESC_EEENS1_32KernelTmaWarpSpecializedPingpongEEENS5_IJNSA_ILi64EEENSA_ILi128EEESG_EEEfNS5_IJlSC_lEEEfSJ_NS4_8TiledMMAINS4_8MMA_AtomIJNS4_4SM904GMMA30MMA_64x128x8_F32TF32TF32_SS_TNILNSN_7ScaleInE1ELSP_1EEEEEENS4_6LayoutINS5_IJSC_SC_SC_EEENS5_IJNSA_ILi0EEESU_SU_EEEEENS5_IJNS4_10UnderscoreESX_SX_EEEEENS4_13SM90_TMA_LOADENS4_14ComposedLayoutINS4_7SwizzleILi3ELi4ELi3EEENS4_18smem_ptr_flag_bitsILi32EEENSS_INS5_IJNSA_ILi8EEENSA_ILi32EEEEEENS5_IJS17_SC_EEEEEEEvNS4_8identityENS4_23SM90_TMA_LOAD_MULTICASTES1B_vS1C_EENS_8epilogue10collective6detail29Sm90TmaWarpSpecializedAdapterINS1G_15DefaultEpilogueIfSJ_SJ_NS1F_6thread17LinearCombinationIfLi1EffLNS1K_9ScaleType4KindE0ELNS_15FloatRoundStyleE2EfEENS1_15EpilogueDefaultEEEEEvvEEEEvNT_6ParamsE)
        /*0008*/ 	.word	0x000000a8


	//----- nvinfo : EIATTR_FRAME_SIZE
	.align		4
.L_15:
        /*000c*/ 	.byte	0x04, 0x11
        /*000e*/ 	.short	(.L_17 - .L_16)
	.align		4
.L_16:
        /*0010*/ 	.word	index@(_ZN7cutlass13device_kernelINS_4gemm6kernel13GemmUniversalIN4cute5tupleIJiiiiEEENS1_10collective13CollectiveMmaINS1_34MainloopSm90TmaGmmaWarpSpecializedILi4ENS5_IJNS4_1CILi2EEENSA_ILi1EEESC_EEENS1_32KernelTmaWarpSpecializedPingpongEEENS5_IJNSA_ILi64EEENSA_ILi128EEESG_EEEfNS5_IJlSC_lEEEfSJ_NS4_8TiledMMAINS4_8MMA_AtomIJNS4_4SM904GMMA30MMA_64x128x8_F32TF32TF32_SS_TNILNSN_7ScaleInE1ELSP_1EEEEEENS4_6LayoutINS5_IJSC_SC_SC_EEENS5_IJNSA_ILi0EEESU_SU_EEEEENS5_IJNS4_10UnderscoreESX_SX_EEEEENS4_13SM90_TMA_LOADENS4_14ComposedLayoutINS4_7SwizzleILi3ELi4ELi3EEENS4_18smem_ptr_flag_bitsILi32EEENSS_INS5_IJNSA_ILi8EEENSA_ILi32EEEEEENS5_IJS17_SC_EEEEEEEvNS4_8identityENS4_23SM90_TMA_LOAD_MULTICASTES1B_vS1C_EENS_8epilogue10collective6detail29Sm90TmaWarpSpecializedAdapterINS1G_15DefaultEpilogueIfSJ_SJ_NS1F_6thread17LinearCombinationIfLi1EffLNS1K_9ScaleType4KindE0ELNS_15FloatRoundStyleE2EfEENS1_15EpilogueDefaultEEEEEvvEEEEvNT_6ParamsE)
        /*0014*/ 	.word	0x00000000


	//----- nvinfo : EIATTR_MIN_STACK_SIZE
	.align		4
.L_17:
        /*0018*/ 	.byte	0x04, 0x12
        /*001a*/ 	.short	(.L_19 - .L_18)
	.align		4
.L_18:
        /*001c*/ 	.word	index@(_ZN7cutlass13device_kernelINS_4gemm6kernel13GemmUniversalIN4cute5tupleIJiiiiEEENS1_10collective13CollectiveMmaINS1_34MainloopSm90TmaGmmaWarpSpecializedILi4ENS5_IJNS4_1CILi2EEENSA_ILi1EEESC_EEENS1_32KernelTmaWarpSpecializedPingpongEEENS5_IJNSA_ILi64EEENSA_ILi128EEESG_EEEfNS5_IJlSC_lEEEfSJ_NS4_8TiledMMAINS4_8MMA_AtomIJNS4_4SM904GMMA30MMA_64x128x8_F32TF32TF32_SS_TNILNSN_7ScaleInE1ELSP_1EEEEEENS4_6LayoutINS5_IJSC_SC_SC_EEENS5_IJNSA_ILi0EEESU_SU_EEEEENS5_IJNS4_10UnderscoreESX_SX_EEEEENS4_13SM90_TMA_LOADENS4_14ComposedLayoutINS4_7SwizzleILi3ELi4ELi3EEENS4_18smem_ptr_flag_bitsILi32EEENSS_INS5_IJNSA_ILi8EEENSA_ILi32EEEEEENS5_IJS17_SC_EEEEEEEvNS4_8identityENS4_23SM90_TMA_LOAD_MULTICASTES1B_vS1C_EENS_8epilogue10collective6detail29Sm90TmaWarpSpecializedAdapterINS1G_15DefaultEpilogueIfSJ_SJ_NS1F_6thread17LinearCombinationIfLi1EffLNS1K_9ScaleType4KindE0ELNS_15FloatRoundStyleE2EfEENS1_15EpilogueDefaultEEEEEvvEEEEvNT_6ParamsE)
        /*0020*/ 	.word	0x00000000
.L_19:


//--------------------- .nv.compat                --------------------------
	.section	.nv.compat,"",@"SHT_CUDA_COMPAT_INFO"
	.align	4
        /*0000*/ 	.byte	0x02, 0x09, 0x01, 0x00, 0x02, 0x02, 0x04, 0x00, 0x02, 0x05, 0x05, 0x00, 0x03, 0x07, 0x01, 0x01
        /*0010*/ 	.byte	0x02, 0x03, 0x01, 0x00, 0x02, 0x06, 0x01, 0x00, 0x04, 0x0b, 0x08, 0x00, 0x00, 0x00, 0x00, 0x00
        /*0020*/ 	.byte	0x00, 0x00, 0x00, 0x00


//--------------------- .nv.info._ZN7cutlass13device_kernelINS_4gemm6kernel13GemmUniversalIN4cute5tupleIJiiiiEEENS1_10collective13CollectiveMmaINS1_34MainloopSm90TmaGmmaWarpSpecializedILi4ENS5_IJNS4_1CILi2EEENSA_ILi1EEESC_EEENS1_32KernelTmaWarpSpecializedPingpongEEENS5_IJNSA_ILi64EEENSA_ILi128EEESG_EEEfNS5_IJlSC_lEEEfSJ_NS4_8TiledMMAINS4_8MMA_AtomIJNS4_4SM904GMMA30MMA_64x128x8_F32TF32TF32_SS_TNILNSN_7ScaleInE1ELSP_1EEEEEENS4_6LayoutINS5_IJSC_SC_SC_EEENS5_IJNSA_ILi0EEESU_SU_EEEEENS5_IJNS4_10UnderscoreESX_SX_EEEEENS4_13SM90_TMA_LOADENS4_14ComposedLayoutINS4_7SwizzleILi3ELi4ELi3EEENS4_18smem_ptr_flag_bitsILi32EEENSS_INS5_IJNSA_ILi8EEENSA_ILi32EEEEEENS5_IJS17_SC_EEEEEEEvNS4_8identityENS4_23SM90_TMA_LOAD_MULTICASTES1B_vS1C_EENS_8epilogue10collective6detail29Sm90TmaWarpSpecializedAdapterINS1G_15DefaultEpilogueIfSJ_SJ_NS1F_6thread17LinearCombinationIfLi1EffLNS1K_9ScaleType4KindE0ELNS_15FloatRoundStyleE2EfEENS1_15EpilogueDefaultEEEEEvvEEEEvNT_6ParamsE --------------------------
	.section	.nv.info._ZN7cutlass13device_kernelINS_4gemm6kernel13GemmUniversalIN4cute5tupleIJiiiiEEENS1_10collective13CollectiveMmaINS1_34MainloopSm90TmaGmmaWarpSpecializedILi4ENS5_IJNS4_1CILi2EEENSA_ILi1EEESC_EEENS1_32KernelTmaWarpSpecializedPingpongEEENS5_IJNSA_ILi64EEENSA_ILi128EEESG_EEEfNS5_IJlSC_lEEEfSJ_NS4_8TiledMMAINS4_8MMA_AtomIJNS4_4SM904GMMA30MMA_64x128x8_F32TF32TF32_SS_TNILNSN_7ScaleInE1ELSP_1EEEEEENS4_6LayoutINS5_IJSC_SC_SC_EEENS5_IJNSA_ILi0EEESU_SU_EEEEENS5_IJNS4_10UnderscoreESX_SX_EEEEENS4_13SM90_TMA_LOADENS4_14ComposedLayoutINS4_7SwizzleILi3ELi4ELi3EEENS4_18smem_ptr_flag_bitsILi32EEENSS_INS5_IJNSA_ILi8EEENSA_ILi32EEEEEENS5_IJS17_SC_EEEEEEEvNS4_8identityENS4_23SM90_TMA_LOAD_MULTICASTES1B_vS1C_EENS_8epilogue10collective6detail29Sm90TmaWarpSpecializedAdapterINS1G_15DefaultEpilogueIfSJ_SJ_NS1F_6thread17LinearCombinationIfLi1EffLNS1K_9ScaleType4KindE0ELNS_15FloatRoundStyleE2EfEENS1_15EpilogueDefaultEEEEEvvEEEEvNT_6ParamsE,"",@"SHT_CUDA_INFO"
	.sectionflags	@""
	.align	4


	//----- nvinfo : EIATTR_CUDA_API_VERSION
	.align		4
        /*0000*/ 	.byte	0x04, 0x37
        /*0002*/ 	.short	(.L_21 - .L_20)
.L_20:
        /*0004*/ 	.word	0x00000082


	//----- nvinfo : EIATTR_KPARAM_INFO
	.align		4
.L_21:
        /*0008*/ 	.byte	0x04, 0x17
        /*000a*/ 	.short	(.L_23 - .L_22)
.L_22:
        /*000c*/ 	.word	0x00000000
        /*0010*/ 	.short	0x0000
        /*0012*/ 	.short	0x0070
        /*0014*/ 	.byte	0x00, 0xf0, 0x01, 0x10


	//----- nvinfo : EIATTR_SPARSE_MMA_MASK
	.align		4
.L_23:
        /*0018*/ 	.byte	0x03, 0x50
        /*001a*/ 	.short	0x0000


	//----- nvinfo : EIATTR_MAXREG_COUNT
	.align		4
        /*001c*/ 	.byte	0x03, 0x1b
        /*001e*/ 	.short	0x00a8


	//----- nvinfo : EIATTR_NUM_BARRIERS
	.align		4
        /*0020*/ 	.byte	0x02, 0x4c
        /*0022*/ 	.byte	0x01
	.zero		1


	//----- nvinfo : EIATTR_EXTERNS
	.align		4
        /*0024*/ 	.byte	0x04, 0x0f
        /*0026*/ 	.short	(.L_25 - .L_24)


	//   ....[0]....
	.align		4
.L_24:
        /*0028*/ 	.word	index@(__assertfail)


	//----- nvinfo : EIATTR_MERCURY_ISA_VERSION
	.align		4
.L_25:
        /*002c*/ 	.byte	0x03, 0x5f
        /*002e*/ 	.short	0x0101


	//----- nvinfo : EIATTR_INT_WARP_WIDE_INSTR_OFFSETS
	.align		4
        /*0030*/ 	.byte	0x04, 0x31
        /*0032*/ 	.short	(.L_27 - .L_26)


	//   ....[0]....
.L_26:
        /*0034*/ 	.word	0x000005d0


	//   ....[1]....
        /*0038*/ 	.word	0x00000610


	//   ....[2]....
        /*003c*/ 	.word	0x000006a0


	//   ....[3]....
        /*0040*/ 	.word	0x000006b0


	//   ....[4]....
        /*0044*/ 	.word	0x000006d0


	//   ....[5]....
        /*0048*/ 	.word	0x000006f0


	//   ....[6]....
        /*004c*/ 	.word	0x000007e0


	//   ....[7]....
        /*0050*/ 	.word	0x00000800


	//   ....[8]....
        /*0054*/ 	.word	0x000025a0


	//----- nvinfo : EIATTR_COOP_GROUP_MASK_REGIDS
	.align		4
.L_27:
        /*0058*/ 	.byte	0x04, 0x29
        /*005a*/ 	.short	(.L_29 - .L_28)


	//   ....[0]....
.L_28:
        /*005c*/ 	.word	0xffffffff


	//   ....[1]....
        /*0060*/ 	.word	0xffffffff


	//   ....[2]....
        /*0064*/ 	.word	0xffffffff


	//   ....[3]....
        /*0068*/ 	.word	0xffffffff


	//   ....[4]....
        /*006c*/ 	.word	0xffffffff


	//   ....[5]....
        /*0070*/ 	.word	0xffffffff


	//   ....[6]....
        /*0074*/ 	.word	0xffffffff


	//----- nvinfo : EIATTR_COOP_GROUP_INSTR_OFFSETS
	.align		4
.L_29:
        /*0078*/ 	.byte	0x04, 0x28
        /*007a*/ 	.short	(.L_31 - .L_30)


	//   ....[0]....
.L_30:
        /*007c*/ 	.word	0x00000060


	//   ....[1]....
        /*0080*/ 	.word	0x00000080


	//   ....[2]....
        /*0084*/ 	.word	0x00000180


	//   ....[3]....
        /*0088*/ 	.word	0x000003b0


	//   ....[4]....
        /*008c*/ 	.word	0x00000400


	//   ....[5]....
        /*0090*/ 	.word	0x000004f0


	//   ....[6]....
        /*0094*/ 	.word	0x00000980


	//----- nvinfo : EIATTR_REG_RECONFIG
	.align		4
.L_31:
        /*0098*/ 	.byte	0x01, 0x54
	.zero		2


	//----- nvinfo : EIATTR_SYSCALL_OFFSETS
	.align		4
        /*009c*/ 	.byte	0x04, 0x46
        /*009e*/ 	.short	(.L_33 - .L_32)


	//   ....[0]....
.L_32:
        /*00a0*/ 	.word	0x000019b0


	//----- nvinfo : EIATTR_MBARRIER_INSTR_OFFSETS
	.align		4
.L_33:
        /*00a4*/ 	.byte	0x04, 0x39
        /*00a6*/ 	.short	(.L_35 - .L_34)


	//   ....[0]....
.L_34:
        /*00a8*/ 	.word	0x00000300
        /*00ac*/ 	.word	0x000000ff
        /*00b0*/ 	.word	0x00000000
        /*00b4*/ 	.short	0x0100
        /*00b6*/ 	.byte	0x07
	.zero		1


	//   ....[1]....
        /*00b8*/ 	.word	0x00000310
        /*00bc*/ 	.word	0x000000ff
        /*00c0*/ 	.word	0x00000020
        /*00c4*/ 	.short	0x0100
        /*00c6*/ 	.byte	0x07
	.zero		1


	//   ....[2]....
        /*00c8*/ 	.word	0x00000320
        /*00cc*/ 	.word	0x000000ff
        /*00d0*/ 	.word	0x00000008
        /*00d4*/ 	.short	0x0100
        /*00d6*/ 	.byte	0x07
	.zero		1


	//   ....[3]....
        /*00d8*/ 	.word	0x00000330
        /*00dc*/ 	.word	0x000000ff
        /*00e0*/ 	.word	0x00000028
        /*00e4*/ 	.short	0x0100
        /*00e6*/ 	.byte	0x07
	.zero		1


	//   ....[4]....
        /*00e8*/ 	.word	0x00000340
        /*00ec*/ 	.word	0x000000ff
        /*00f0*/ 	.word	0x00000010
        /*00f4*/ 	.short	0x0100
        /*00f6*/ 	.byte	0x07
	.zero		1


	//   ....[5]....
        /*00f8*/ 	.word	0x00000350
        /*00fc*/ 	.word	0x000000ff
        /*0100*/ 	.word	0x00000030
        /*0104*/ 	.short	0x0100
        /*0106*/ 	.byte	0x07
	.zero		1


	//   ....[6]....
        /*0108*/ 	.word	0x00000360
        /*010c*/ 	.word	0x000000ff
        /*0110*/ 	.word	0x00000018
        /*0114*/ 	.short	0x0100
        /*0116*/ 	.byte	0x07
	.zero		1


	//   ....[7]....
        /*0118*/ 	.word	0x00000370
        /*011c*/ 	.word	0x000000ff
        /*0120*/ 	.word	0x00000038
        /*0124*/ 	.short	0x0100
        /*0126*/ 	.byte	0x07
	.zero		1


	//   ....[8]....
        /*0128*/ 	.word	0x00000840
        /*012c*/ 	.word	0x000000ff
        /*0130*/ 	.word	0x00000070
        /*0134*/ 	.short	0x0100
        /*0136*/ 	.byte	0x0c
	.zero		1


	//   ....[9]....
        /*0138*/ 	.word	0x00000890
        /*013c*/ 	.word	0x000000ff
        /*0140*/ 	.word	0x00000078
        /*0144*/ 	.short	0x0100
        /*0146*/ 	.byte	0x0c
	.zero		1


	//   ....[10]....
        /*0148*/ 	.word	0x000008c0
        /*014c*/ 	.word	0x000000ff
        /*0150*/ 	.word	0x00000050
        /*0154*/ 	.short	0x0100
        /*0156*/ 	.byte	0x0d
	.zero		1


	//   ....[11]....
        /*0158*/ 	.word	0x00000910
        /*015c*/ 	.word	0x000000ff
        /*0160*/ 	.word	0x00000058
        /*0164*/ 	.short	0x0100
        /*0166*/ 	.byte	0x0d
	.zero		1


	//   ....[12]....
        /*0168*/ 	.word	0x00000920
        /*016c*/ 	.word	0x000000ff
        /*0170*/ 	.word	0x00000060
        /*0174*/ 	.short	0x0100
        /*0176*/ 	.byte	0x0d
	.zero		1


	//   ....[13]....
        /*0178*/ 	.word	0x00000930
        /*017c*/ 	.word	0x000000ff
        /*0180*/ 	.word	0x00000068
        /*0184*/ 	.short	0x0100
        /*0186*/ 	.byte	0x0d
	.zero		1


	//   ....[14]....
        /*0188*/ 	.word	0x00001870
        /*018c*/ 	.word	0x00000061
        /*0190*/ 	.word	0xfffffff8
        /*0194*/ 	.short	0x010a
        /*0196*/ 	.byte	0x3f
	.zero		1


	//   ....[15]....
        /*0198*/ 	.word	0x00001a40
        /*019c*/ 	.word	0x00000003
        /*01a0*/ 	.word	0x00000000
        /*01a4*/ 	.short	0x010a
        /*01a6*/ 	.byte	0x3f
	.zero		1


	//   ....[16]....
        /*01a8*/ 	.word	0x00001aa0
        /*01ac*/ 	.word	0x00000003
        /*01b0*/ 	.word	0x00000000
        /*01b4*/ 	.short	0x010a
        /*01b6*/ 	.byte	0x3f
	.zero		1


	//   ....[17]....
        /*01b8*/ 	.word	0x00001fc0
        /*01bc*/ 	.word	0x000000ff
        /*01c0*/ 	.word	0x00000000
        /*01c4*/ 	.short	0x010a
        /*01c6*/ 	.byte	0x04
	.zero		1


	//   ....[18]....
        /*01c8*/ 	.word	0x00002000
        /*01cc*/ 	.word	0x000000ff
        /*01d0*/ 	.word	0x00000000
        /*01d4*/ 	.short	0x010a
        /*01d6*/ 	.byte	0x04
	.zero		1


	//   ....[19]....
        /*01d8*/ 	.word	0x00002430
        /*01dc*/ 	.word	0x00000005
        /*01e0*/ 	.word	0x00000000
        /*01e4*/ 	.short	0x0101
        /*01e6*/ 	.byte	0x3f
	.zero		1


	//   ....[20]....
        /*01e8*/ 	.word	0x00002530
        /*01ec*/ 	.word	0x00000065
        /*01f0*/ 	.word	0x00000000
        /*01f4*/ 	.short	0x0101
        /*01f6*/ 	.byte	0x32
	.zero		1


	//   ....[21]....
        /*01f8*/ 	.word	0x00002620
        /*01fc*/ 	.word	0x00000003
        /*0200*/ 	.word	0x00000000
        /*0204*/ 	.short	0x0101
        /*0206*/ 	.byte	0x3f
	.zero		1


	//   ....[22]....
        /*0208*/ 	.word	0x00002680
        /*020c*/ 	.word	0x00000061
        /*0210*/ 	.word	0x00000008
        /*0214*/ 	.short	0x010a
        /*0216*/ 	.byte	0x3f
	.zero		1


	//   ....[23]....
        /*0218*/ 	.word	0x00005b40
        /*021c*/ 	.word	0x00000062
        /*0220*/ 	.word	0x00000000
        /*0224*/ 	.short	0x0101
        /*0226*/ 	.byte	0x32
	.zero		1


	//   ....[24]....
        /*0228*/ 	.word	0x000065a0
        /*022c*/ 	.word	0x0000000c
        /*0230*/ 	.word	0x00000020
        /*0234*/ 	.short	0x010a
        /*0236*/ 	.byte	0x3f
	.zero		1


	//   ....[25]....
        /*0238*/ 	.word	0x00006a20
        /*023c*/ 	.word	0x00000003
        /*0240*/ 	.word	0x00000078
        /*0244*/ 	.short	0x0101
        /*0246*/ 	.byte	0x3f
	.zero		1


	//   ....[26]....
        /*0248*/ 	.word	0x00007190
        /*024c*/ 	.word	0x00000007
        /*0250*/ 	.word	0x00000000
        /*0254*/ 	.short	0x010a
        /*0256*/ 	.byte	0x3f
	.zero		1


	//   ....[27]....
        /*0258*/ 	.word	0x00007210
        /*025c*/ 	.word	0x00000009
        /*0260*/ 	.word	0x00000000
        /*0264*/ 	.short	0x010a
        /*0266*/ 	.byte	0x3f
	.zero		1


	//   ....[28]....
        /*0268*/ 	.word	0x000072a0
        /*026c*/ 	.word	0x00000006
        /*0270*/ 	.word	0x00000000
        /*0274*/ 	.short	0x010a
        /*0276*/ 	.byte	0x3f
	.zero		1


	//   ....[29]....
        /*0278*/ 	.word	0x00007330
        /*027c*/ 	.word	0x00000003
        /*0280*/ 	.word	0x00000000
        /*0284*/ 	.short	0x010a
        /*0286*/ 	.byte	0x3f
	.zero		1


	//   ....[30]....
        /*0288*/ 	.word	0x00007390
        /*028c*/ 	.word	0x00000061
        /*0290*/ 	.word	0xfffffff8
        /*0294*/ 	.short	0x010a
        /*0296*/ 	.byte	0x3f
	.zero		1


	//   ....[31]....
        /*0298*/ 	.word	0x000073e0
        /*029c*/ 	.word	0x00000003
        /*02a0*/ 	.word	0x00000000
        /*02a4*/ 	.short	0x010a
        /*02a6*/ 	.byte	0x3f
	.zero		1


	//   ....[32]....
        /*02a8*/ 	.word	0x00007440
        /*02ac*/ 	.word	0x00000005
        /*02b0*/ 	.word	0x00000000
        /*02b4*/ 	.short	0x010a
        /*02b6*/ 	.byte	0x3f
	.zero		1


	//   ....[33]....
        /*02b8*/ 	.word	0x00007490
        /*02bc*/ 	.word	0x00000061
        /*02c0*/ 	.word	0x00000008
        /*02c4*/ 	.short	0x010a
        /*02c6*/ 	.byte	0x3f
	.zero		1


	//   ....[34]....
        /*02c8*/ 	.word	0x00007560
        /*02cc*/ 	.word	0x0000000c
        /*02d0*/ 	.word	0x00000020
        /*02d4*/ 	.short	0x010a
        /*02d6*/ 	.byte	0x3f
	.zero		1


	//   ....[35]....
        /*02d8*/ 	.word	0x00007630
        /*02dc*/ 	.word	0x00000007
        /*02e0*/ 	.word	0x00000000
        /*02e4*/ 	.short	0x010a
        /*02e6*/ 	.byte	0x3f
	.zero		1


	//   ....[36]....
        /*02e8*/ 	.word	0x00007680
        /*02ec*/ 	.word	0x00000009
        /*02f0*/ 	.word	0x00000000
        /*02f4*/ 	.short	0x010a
        /*02f6*/ 	.byte	0x3f
	.zero		1


	//   ....[37]....
        /*02f8*/ 	.word	0x000076d0
        /*02fc*/ 	.word	0x00000006
        /*0300*/ 	.word	0x00000000
        /*0304*/ 	.short	0x010a
        /*0306*/ 	.byte	0x3f
	.zero		1


	//----- nvinfo : EIATTR_NUM_MBARRIERS
	.align		4
.L_35:
        /*0308*/ 	.byte	0x03, 0x38
        /*030a*/ 	.short	0x000e


	//----- nvinfo : EIATTR_EXIT_INSTR_OFFSETS
	.align		4
        /*030c*/ 	.byte	0x04, 0x1c
        /*030e*/ 	.short	(.L_37 - .L_36)


	//   ....[0]....
.L_36:
        /*0310*/ 	.word	0x00001490


	//   ....[1]....
        /*0314*/ 	.word	0x000014f0


	//   ....[2]....
        /*0318*/ 	.word	0x00006280


	//   ....[3]....
        /*031c*/ 	.word	0x000062b0


	//   ....[4]....
        /*0320*/ 	.word	0x00007380


	//----- nvinfo : EIATTR_MAX_THREADS
	.align		4
.L_37:
        /*0324*/ 	.byte	0x04, 0x05
        /*0326*/ 	.short	(.L_39 - .L_38)
.L_38:
        /*0328*/ 	.word	0x00000180
        /*032c*/ 	.word	0x00000001
        /*0330*/ 	.word	0x00000001


	//----- nvinfo : EIATTR_CRS_STACK_SIZE
	.align		4
.L_39:
        /*0334*/ 	.byte	0x04, 0x1e
        /*0336*/ 	.short	(.L_41 - .L_40)
.L_40:
        /*0338*/ 	.word	0x00000000


	//----- nvinfo : EIATTR_CBANK_PARAM_SIZE
	.align		4
.L_41:
        /*033c*/ 	.byte	0x03, 0x19
        /*033e*/ 	.short	0x0470


	//----- nvinfo : EIATTR_PARAM_CBANK
	.align		4
        /*0340*/ 	.byte	0x04, 0x0a
        /*0342*/ 	.short	(.L_43 - .L_42)
	.align		4
.L_42:
        /*0344*/ 	.word	index@(.nv.constant0._ZN7cutlass13device_kernelINS_4gemm6kernel13GemmUniversalIN4cute5tupleIJiiiiEEENS1_10collective13CollectiveMmaINS1_34MainloopSm90TmaGmmaWarpSpecializedILi4ENS5_IJNS4_1CILi2EEENSA_ILi1EEESC_EEENS1_32KernelTmaWarpSpecializedPingpongEEENS5_IJNSA_ILi64EEENSA_ILi128EEESG_EEEfNS5_IJlSC_lEEEfSJ_NS4_8TiledMMAINS4_8MMA_AtomIJNS4_4SM904GMMA30MMA_64x128x8_F32TF32TF32_SS_TNILNSN_7ScaleInE1ELSP_1EEEEEENS4_6LayoutINS5_IJSC_SC_SC_EEENS5_IJNSA_ILi0EEESU_SU_EEEEENS5_IJNS4_10UnderscoreESX_SX_EEEEENS4_13SM90_TMA_LOADENS4_14ComposedLayoutINS4_7SwizzleILi3ELi4ELi3EEENS4_18smem_ptr_flag_bitsILi32EEENSS_INS5_IJNSA_ILi8EEENSA_ILi32EEEEEENS5_IJS17_SC_EEEEEEEvNS4_8identityENS4_23SM90_TMA_LOAD_MULTICASTES1B_vS1C_EENS_8epilogue10collective6detail29Sm90TmaWarpSpecializedAdapterINS1G_15DefaultEpilogueIfSJ_SJ_NS1F_6thread17LinearCombinationIfLi1EffLNS1K_9ScaleType4KindE0ELNS_15FloatRoundStyleE2EfEENS1_15EpilogueDefaultEEEEEvvEEEEvNT_6ParamsE)
        /*0348*/ 	.short	0x0210
        /*034a*/ 	.short	0x0470


	//----- nvinfo : EIATTR_SW_WAR
	.align		4
.L_43:
        /*034c*/ 	.byte	0x04, 0x36
        /*034e*/ 	.short	(.L_45 - .L_44)
.L_44:
        /*0350*/ 	.word	0x00000008
.L_45:


//--------------------- .nv.callgraph             --------------------------
	.section	.nv.callgraph,"",@"SHT_CUDA_CALLGRAPH"
	.align	4
	.sectionentsize	8
	.align		4
        /*0000*/ 	.word	0x00000000
	.align		4
        /*0004*/ 	.word	0xffffffff
	.align		4
        /*0008*/ 	.word	index@(_ZN7cutlass13device_kernelINS_4gemm6kernel13GemmUniversalIN4cute5tupleIJiiiiEEENS1_10collective13CollectiveMmaINS1_34MainloopSm90TmaGmmaWarpSpecializedILi4ENS5_IJNS4_1CILi2EEENSA_ILi1EEESC_EEENS1_32KernelTmaWarpSpecializedPingpongEEENS5_IJNSA_ILi64EEENSA_ILi128EEESG_EEEfNS5_IJlSC_lEEEfSJ_NS4_8TiledMMAINS4_8MMA_AtomIJNS4_4SM904GMMA30MMA_64x128x8_F32TF32TF32_SS_TNILNSN_7ScaleInE1ELSP_1EEEEEENS4_6LayoutINS5_IJSC_SC_SC_EEENS5_IJNSA_ILi0EEESU_SU_EEEEENS5_IJNS4_10UnderscoreESX_SX_EEEEENS4_13SM90_TMA_LOADENS4_14ComposedLayoutINS4_7SwizzleILi3ELi4ELi3EEENS4_18smem_ptr_flag_bitsILi32EEENSS_INS5_IJNSA_ILi8EEENSA_ILi32EEEEEENS5_IJS17_SC_EEEEEEEvNS4_8identityENS4_23SM90_TMA_LOAD_MULTICASTES1B_vS1C_EENS_8epilogue10collective6detail29Sm90TmaWarpSpecializedAdapterINS1G_15DefaultEpilogueIfSJ_SJ_NS1F_6thread17LinearCombinationIfLi1EffLNS1K_9ScaleType4KindE0ELNS_15FloatRoundStyleE2EfEENS1_15EpilogueDefaultEEEEEvvEEEEvNT_6ParamsE)
	.align		4
        /*000c*/ 	.word	index@(__assertfail)
	.align		4
        /*0010*/ 	.word	0x00000000
	.align		4
        /*0014*/ 	.word	0xfffffffe
	.align		4
        /*0018*/ 	.word	0x00000000
	.align		4
        /*001c*/ 	.word	0xfffffffd
	.align		4
        /*0020*/ 	.word	0x00000000
	.align		4
        /*0024*/ 	.word	0xfffffffc


//--------------------- .nv.constant4             --------------------------
	.section	.nv.constant4,"a",@progbits
	.align	8
	.align		8
.nv.constant4:
        /*0000*/ 	.dword	__assertfail
	.align		8
        /*0008*/ 	.dword	__unnamed_1
	.align		8
        /*0010*/ 	.dword	_ZN40_INTERNAL_6617fc6a_4_k_cu_c1d30909_203324cuda3std3__45__cpo5beginE
	.align		8
        /*0018*/ 	.dword	_ZN40_INTERNAL_6617fc6a_4_k_cu_c1d30909_203324cuda3std3__45__cpo3endE
	.align		8
        /*0020*/ 	.dword	_ZN40_INTERNAL_6617fc6a_4_k_cu_c1d30909_203324cuda3std3__45__cpo6cbeginE
	.align		8
        /*0028*/ 	.dword	_ZN40_INTERNAL_6617fc6a_4_k_cu_c1d30909_203324cuda3std3__45__cpo4cendE
	.align		8
        /*0030*/ 	.dword	_ZN40_INTERNAL_6617fc6a_4_k_cu_c1d30909_203324cuda3std3__442_GLOBAL__N__6617fc6a_4_k_cu_c1d30909_203326ignoreE
	.align		8
        /*0038*/ 	.dword	_ZN40_INTERNAL_6617fc6a_4_k_cu_c1d30909_203324cuda3std3__419piecewise_constructE
	.align		8
        /*0040*/ 	.dword	_ZN40_INTERNAL_6617fc6a_4_k_cu_c1d30909_203324cuda3std3__48in_placeE
	.align		8
        /*0048*/ 	.dword	_ZN40_INTERNAL_6617fc6a_4_k_cu_c1d30909_203324cuda3std6ranges3__45__cpo4swapE
	.align		8
        /*0050*/ 	.dword	_ZN40_INTERNAL_6617fc6a_4_k_cu_c1d30909_203324cuda3std6ranges3__45__cpo9iter_moveE
	.align		8
        /*0058*/ 	.dword	_ZN40_INTERNAL_6617fc6a_4_k_cu_c1d30909_203324cute7productE
	.align		8
        /*0060*/ 	.dword	_ZN40_INTERNAL_6617fc6a_4_k_cu_c1d30909_203324cute1_E
	.align		8
        /*0068*/ 	.dword	$str$22
	.align		8
        /*0070*/ 	.dword	$str$23


//--------------------- .text._ZN7cutlass13device_kernelINS_4gemm6kernel13GemmUniversalIN4cute5tupleIJiiiiEEENS1_10collective13CollectiveMmaINS1_34MainloopSm90TmaGmmaWarpSpecializedILi4ENS5_IJNS4_1CILi2EEENSA_ILi1EEESC_EEENS1_32KernelTmaWarpSpecializedPingpongEEENS5_IJNSA_ILi64EEENSA_ILi128EEESG_EEEfNS5_IJlSC_lEEEfSJ_NS4_8TiledMMAINS4_8MMA_AtomIJNS4_4SM904GMMA30MMA_64x128x8_F32TF32TF32_SS_TNILNSN_7ScaleInE1ELSP_1EEEEEENS4_6LayoutINS5_IJSC_SC_SC_EEENS5_IJNSA_ILi0EEESU_SU_EEEEENS5_IJNS4_10UnderscoreESX_SX_EEEEENS4_13SM90_TMA_LOADENS4_14ComposedLayoutINS4_7SwizzleILi3ELi4ELi3EEENS4_18smem_ptr_flag_bitsILi32EEENSS_INS5_IJNSA_ILi8EEENSA_ILi32EEEEEENS5_IJS17_SC_EEEEEEEvNS4_8identityENS4_23SM90_TMA_LOAD_MULTICASTES1B_vS1C_EENS_8epilogue10collective6detail29Sm90TmaWarpSpecializedAdapterINS1G_15DefaultEpilogueIfSJ_SJ_NS1F_6thread17LinearCombinationIfLi1EffLNS1K_9ScaleType4KindE0ELNS_15FloatRoundStyleE2EfEENS1_15EpilogueDefaultEEEEEvvEEEEvNT_6ParamsE --------------------------
	.section	.text._ZN7cutlass13device_kernelINS_4gemm6kernel13GemmUniversalIN4cute5tupleIJiiiiEEENS1_10collective13CollectiveMmaINS1_34MainloopSm90TmaGmmaWarpSpecializedILi4ENS5_IJNS4_1CILi2EEENSA_ILi1EEESC_EEENS1_32KernelTmaWarpSpecializedPingpongEEENS5_IJNSA_ILi64EEENSA_ILi128EEESG_EEEfNS5_IJlSC_lEEEfSJ_NS4_8TiledMMAINS4_8MMA_AtomIJNS4_4SM904GMMA30MMA_64x128x8_F32TF32TF32_SS_TNILNSN_7ScaleInE1ELSP_1EEEEEENS4_6LayoutINS5_IJSC_SC_SC_EEENS5_IJNSA_ILi0EEESU_SU_EEEEENS5_IJNS4_10UnderscoreESX_SX_EEEEENS4_13SM90_TMA_LOADENS4_14ComposedLayoutINS4_7SwizzleILi3ELi4ELi3EEENS4_18smem_ptr_flag_bitsILi32EEENSS_INS5_IJNSA_ILi8EEENSA_ILi32EEEEEENS5_IJS17_SC_EEEEEEEvNS4_8identityENS4_23SM90_TMA_LOAD_MULTICASTES1B_vS1C_EENS_8epilogue10collective6detail29Sm90TmaWarpSpecializedAdapterINS1G_15DefaultEpilogueIfSJ_SJ_NS1F_6thread17LinearCombinationIfLi1EffLNS1K_9ScaleType4KindE0ELNS_15FloatRoundStyleE2EfEENS1_15EpilogueDefaultEEEEEvvEEEEvNT_6ParamsE,"ax",@progbits
	.align	128
.text._ZN7cutlass13device_kernelINS_4gemm6kernel13GemmUniversalIN4cute5tupleIJiiiiEEENS1_10collective13CollectiveMmaINS1_34MainloopSm90TmaGmmaWarpSpecializedILi4ENS5_IJNS4_1CILi2EEENSA_ILi1EEESC_EEENS1_32KernelTmaWarpSpecializedPingpongEEENS5_IJNSA_ILi64EEENSA_ILi128EEESG_EEEfNS5_IJlSC_lEEEfSJ_NS4_8TiledMMAINS4_8MMA_AtomIJNS4_4SM904GMMA30MMA_64x128x8_F32TF32TF32_SS_TNILNSN_7ScaleInE1ELSP_1EEEEEENS4_6LayoutINS5_IJSC_SC_SC_EEENS5_IJNSA_ILi0EEESU_SU_EEEEENS5_IJNS4_10UnderscoreESX_SX_EEEEENS4_13SM90_TMA_LOADENS4_14ComposedLayoutINS4_7SwizzleILi3ELi4ELi3EEENS4_18smem_ptr_flag_bitsILi32EEENSS_INS5_IJNSA_ILi8EEENSA_ILi32EEEEEENS5_IJS17_SC_EEEEEEEvNS4_8identityENS4_23SM90_TMA_LOAD_MULTICASTES1B_vS1C_EENS_8epilogue10collective6detail29Sm90TmaWarpSpecializedAdapterINS1G_15DefaultEpilogueIfSJ_SJ_NS1F_6thread17LinearCombinationIfLi1EffLNS1K_9ScaleType4KindE0ELNS_15FloatRoundStyleE2EfEENS1_15EpilogueDefaultEEEEEvvEEEEvNT_6ParamsE:
        .type           _ZN7cutlass13device_kernelINS_4gemm6kernel13GemmUniversalIN4cute5tupleIJiiiiEEENS1_10collective13CollectiveMmaINS1_34MainloopSm90TmaGmmaWarpSpecializedILi4ENS5_IJNS4_1CILi2EEENSA_ILi1EEESC_EEENS1_32KernelTmaWarpSpecializedPingpongEEENS5_IJNSA_ILi64EEENSA_ILi128EEESG_EEEfNS5_IJlSC_lEEEfSJ_NS4_8TiledMMAINS4_8MMA_AtomIJNS4_4SM904GMMA30MMA_64x128x8_F32TF32TF32_SS_TNILNSN_7ScaleInE1ELSP_1EEEEEENS4_6LayoutINS5_IJSC_SC_SC_EEENS5_IJNSA_ILi0EEESU_SU_EEEEENS5_IJNS4_10UnderscoreESX_SX_EEEEENS4_13SM90_TMA_LOADENS4_14ComposedLayoutINS4_7SwizzleILi3ELi4ELi3EEENS4_18smem_ptr_flag_bitsILi32EEENSS_INS5_IJNSA_ILi8EEENSA_ILi32EEEEEENS5_IJS17_SC_EEEEEEEvNS4_8identityENS4_23SM90_TMA_LOAD_MULTICASTES1B_vS1C_EENS_8epilogue10collective6detail29Sm90TmaWarpSpecializedAdapterINS1G_15DefaultEpilogueIfSJ_SJ_NS1F_6thread17LinearCombinationIfLi1EffLNS1K_9ScaleType4KindE0ELNS_15FloatRoundStyleE2EfEENS1_15EpilogueDefaultEEEEEvvEEEEvNT_6ParamsE,@function
        .size           _ZN7cutlass13device_kernelINS_4gemm6kernel13GemmUniversalIN4cute5tupleIJiiiiEEENS1_10collective13CollectiveMmaINS1_34MainloopSm90TmaGmmaWarpSpecializedILi4ENS5_IJNS4_1CILi2EEENSA_ILi1EEESC_EEENS1_32KernelTmaWarpSpecializedPingpongEEENS5_IJNSA_ILi64EEENSA_ILi128EEESG_EEEfNS5_IJlSC_lEEEfSJ_NS4_8TiledMMAINS4_8MMA_AtomIJNS4_4SM904GMMA30MMA_64x128x8_F32TF32TF32_SS_TNILNSN_7ScaleInE1ELSP_1EEEEEENS4_6LayoutINS5_IJSC_SC_SC_EEENS5_IJNSA_ILi0EEESU_SU_EEEEENS5_IJNS4_10UnderscoreESX_SX_EEEEENS4_13SM90_TMA_LOADENS4_14ComposedLayoutINS4_7SwizzleILi3ELi4ELi3EEENS4_18smem_ptr_flag_bitsILi32EEENSS_INS5_IJNSA_ILi8EEENSA_ILi32EEEEEENS5_IJS17_SC_EEEEEEEvNS4_8identityENS4_23SM90_TMA_LOAD_MULTICASTES1B_vS1C_EENS_8epilogue10collective6detail29Sm90TmaWarpSpecializedAdapterINS1G_15DefaultEpilogueIfSJ_SJ_NS1F_6thread17LinearCombinationIfLi1EffLNS1K_9ScaleType4KindE0ELNS_15FloatRoundStyleE2EfEENS1_15EpilogueDefaultEEEEEvvEEEEvNT_6ParamsE,(.L_x_200 - _ZN7cutlass13device_kernelINS_4gemm6kernel13GemmUniversalIN4cute5tupleIJiiiiEEENS1_10collective13CollectiveMmaINS1_34MainloopSm90TmaGmmaWarpSpecializedILi4ENS5_IJNS4_1CILi2EEENSA_ILi1EEESC_EEENS1_32KernelTmaWarpSpecializedPingpongEEENS5_IJNSA_ILi64EEENSA_ILi128EEESG_EEEfNS5_IJlSC_lEEEfSJ_NS4_8TiledMMAINS4_8MMA_AtomIJNS4_4SM904GMMA30MMA_64x128x8_F32TF32TF32_SS_TNILNSN_7ScaleInE1ELSP_1EEEEEENS4_6LayoutINS5_IJSC_SC_SC_EEENS5_IJNSA_ILi0EEESU_SU_EEEEENS5_IJNS4_10UnderscoreESX_SX_EEEEENS4_13SM90_TMA_LOADENS4_14ComposedLayoutINS4_7SwizzleILi3ELi4ELi3EEENS4_18smem_ptr_flag_bitsILi32EEENSS_INS5_IJNSA_ILi8EEENSA_ILi32EEEEEENS5_IJS17_SC_EEEEEEEvNS4_8identityENS4_23SM90_TMA_LOAD_MULTICASTES1B_vS1C_EENS_8epilogue10collective6detail29Sm90TmaWarpSpecializedAdapterINS1G_15DefaultEpilogueIfSJ_SJ_NS1F_6thread17LinearCombinationIfLi1EffLNS1K_9ScaleType4KindE0ELNS_15FloatRoundStyleE2EfEENS1_15EpilogueDefaultEEEEEvvEEEEvNT_6ParamsE)
        .other          _ZN7cutlass13device_kernelINS_4gemm6kernel13GemmUniversalIN4cute5tupleIJiiiiEEENS1_10collective13CollectiveMmaINS1_34MainloopSm90TmaGmmaWarpSpecializedILi4ENS5_IJNS4_1CILi2EEENSA_ILi1EEESC_EEENS1_32KernelTmaWarpSpecializedPingpongEEENS5_IJNSA_ILi64EEENSA_ILi128EEESG_EEEfNS5_IJlSC_lEEEfSJ_NS4_8TiledMMAINS4_8MMA_AtomIJNS4_4SM904GMMA30MMA_64x128x8_F32TF32TF32_SS_TNILNSN_7ScaleInE1ELSP_1EEEEEENS4_6LayoutINS5_IJSC_SC_SC_EEENS5_IJNSA_ILi0EEESU_SU_EEEEENS5_IJNS4_10UnderscoreESX_SX_EEEEENS4_13SM90_TMA_LOADENS4_14ComposedLayoutINS4_7SwizzleILi3ELi4ELi3EEENS4_18smem_ptr_flag_bitsILi32EEENSS_INS5_IJNSA_ILi8EEENSA_ILi32EEEEEENS5_IJS17_SC_EEEEEEEvNS4_8identityENS4_23SM90_TMA_LOAD_MULTICASTES1B_vS1C_EENS_8epilogue10collective6detail29Sm90TmaWarpSpecializedAdapterINS1G_15DefaultEpilogueIfSJ_SJ_NS1F_6thread17LinearCombinationIfLi1EffLNS1K_9ScaleType4KindE0ELNS_15FloatRoundStyleE2EfEENS1_15EpilogueDefaultEEEEEvvEEEEvNT_6ParamsE,@"STO_CUDA_ENTRY STV_DEFAULT"
_ZN7cutlass13device_kernelINS_4gemm6kernel13GemmUniversalIN4cute5tupleIJiiiiEEENS1_10collective13CollectiveMmaINS1_34MainloopSm90TmaGmmaWarpSpecializedILi4ENS5_IJNS4_1CILi2EEENSA_ILi1EEESC_EEENS1_32KernelTmaWarpSpecializedPingpongEEENS5_IJNSA_ILi64EEENSA_ILi128EEESG_EEEfNS5_IJlSC_lEEEfSJ_NS4_8TiledMMAINS4_8MMA_AtomIJNS4_4SM904GMMA30MMA_64x128x8_F32TF32TF32_SS_TNILNSN_7ScaleInE1ELSP_1EEEEEENS4_6LayoutINS5_IJSC_SC_SC_EEENS5_IJNSA_ILi0EEESU_SU_EEEEENS5_IJNS4_10UnderscoreESX_SX_EEEEENS4_13SM90_TMA_LOADENS4_14ComposedLayoutINS4_7SwizzleILi3ELi4ELi3EEENS4_18smem_ptr_flag_bitsILi32EEENSS_INS5_IJNSA_ILi8EEENSA_ILi32EEEEEENS5_IJS17_SC_EEEEEEEvNS4_8identityENS4_23SM90_TMA_LOAD_MULTICASTES1B_vS1C_EENS_8epilogue10collective6detail29Sm90TmaWarpSpecializedAdapterINS1G_15DefaultEpilogueIfSJ_SJ_NS1F_6thread17LinearCombinationIfLi1EffLNS1K_9ScaleType4KindE0ELNS_15FloatRoundStyleE2EfEENS1_15EpilogueDefaultEEEEEvvEEEEvNT_6ParamsE:
[----:B------:R-:W0:Y:S01]  /*0000*/  LDC R1, c[0x0][0x28] ;  /* 0x00000a00ff017b82 */ /* 0x000e220000000800 */
[----:B------:R-:W1:Y:S01]  /*0010*/  S2R R3, SR_TID.X ;  /* 0x0000000000037919 */ /* 0x000e620000002100 */
[----:B------:R-:W-:Y:S01]  /*0020*/  ELECT P0, URZ, PT ;  /* 0x00000000003f782f */ /* 0x000fe20003800000 */
[----:B------:R-:W-:Y:S01]  /*0030*/  BSSY B0, `(.L_x_0) ;  /* 0x0000014000007945 */ /* 0x000fe20003800000 */
[--C-:B-1----:R-:W-:Y:S02]  /*0040*/  SHF.R.U32.HI R0, RZ, 0x5, R3.reuse ;  /* 0x00000005ff007819 */ /* 0x102fe40000011603 */
[----:B------:R-:W-:-:S03]  /*0050*/  SHF.R.U32.HI R5, RZ, 0x7, R3 ;  /* 0x00000007ff057819 */ /* 0x000fc60000011603 */
[----:B------:R-:W1:Y:S02]  /*0060*/  SHFL.IDX PT, R2, R0, RZ, 0x1f ;  /* 0x00001fff00027589 */ /* 0x000e6400000e0000 */
[----:B-1----:R-:W-:Y:S02]  /*0070*/  R2UR UR6, R2 ;  /* 0x00000000020672ca */ /* 0x002fe400000e0000 */
[----:B------:R1:W2:Y:S11]  /*0080*/  SHFL.IDX PT, R2, R5, RZ, 0x1f ;  /* 0x00001fff05027589 */ /* 0x0002b600000e0000 */
[----:B------:R-:W-:-:S02]  /*0090*/  USHF.R.S32.HI UR4, URZ, 0x1f, UR6 ;  /* 0x0000001f3f047899 */ /* 0x000fc40008011406 */
[----:B------:R-:W-:Y:S02]  /*00a0*/  ISETP.NE.OR P0, PT, RZ, UR6, !P0 ;  /* 0x00000006ff007c0c */ /* 0x000fe4000c705670 */
[----:B------:R-:W-:-:S04]  /*00b0*/  ULEA.HI UR4, UR4, UR6, URZ, 0x2 ;  /* 0x0000000604047291 */ /* 0x000fc8000f8f103f */
[----:B------:R-:W-:-:S04]  /*00c0*/  ULOP3.LUT UR4, UR4, 0xfffffffc, URZ, 0xc0, !UPT ;  /* 0xfffffffc04047892 */ /* 0x000fc8000f8ec03f */
[----:B------:R-:W-:-:S03]  /*00d0*/  UIADD3 UR6, UR6, -UR4, URZ ;  /* 0x8000000406067290 */ /* 0x000fc6000fffe03f */
[----:B012---:R-:W-:Y:S09]  /*00e0*/  @P0 BRA `(.L_x_1) ;  /* 0x0000000000200947 */ /* 0x007ff20003800000 */
[----:B------:R-:W-:Y:S02]  /*00f0*/  ULDC.64 UR4, c[0x0][0x198] ;  /* 0x0000660000047ab9 */ /* 0x000fe40000000a00 */
[----:B------:R-:W-:Y:S02]  /*0100*/  UIADD3 UR8, UP0, UR4, 0xf0, URZ ;  /* 0x000000f004087890 */ /* 0x000fe4000ff1e03f */
[----:B------:R-:W-:Y:S02]  /*0110*/  UIADD3 UR4, UP1, UR4, 0x1f0, URZ ;  /* 0x000001f004047890 */ /* 0x000fe4000ff3e03f */
[----:B------:R-:W-:Y:S02]  /*0120*/  UIADD3.X UR9, URZ, UR5, URZ, UP0, !UPT ;  /* 0x000000053f097290 */ /* 0x000fe400087fe43f */
[----:B------:R-:W-:-:S07]  /*0130*/  UIADD3.X UR5, URZ, UR5, URZ, UP1, !UPT ;  /* 0x000000053f057290 */ /* 0x000fce0008ffe43f */
[----:B------:R0:W-:Y:S02]  /*0140*/  UTMACCTL.PF [UR8] ;  /* 0x00000000080079b9 */ /* 0x0001e40008040000 */
[----:B------:R0:W-:Y:S02]  /*0150*/  UTMACCTL.PF [UR4] ;  /* 0x00000000040079b9 */ /* 0x0001e40008040000 */
[----:B0-----:R-:W-:Y:S01]  /*0160*/  NOP ;  /* 0x0000000000007918 */ /* 0x001fe20000000000 */
.L_x_1:
[----:B------:R-:W-:Y:S05]  /*0170*/  BSYNC B0 ;  /* 0x0000000000007941 */ /* 0x000fea0003800000 */
.L_x_0:
[----:B------:R-:W0:Y:S01]  /*0180*/  SHFL.IDX PT, R6, R0, RZ, 0x1f ;  /* 0x00001fff00067589 */ /* 0x000e2200000e0000 */
[----:B------:R-:W-:Y:S01]  /*0190*/  R2UR UR19, R2 ;  /* 0x00000000021372ca */ /* 0x000fe200000e0000 */
[----:B------:R-:W-:-:S04]  /*01a0*/  UISETP.NE.AND UP0, UPT, UR6, 0x3, UPT ;  /* 0x000000030600788c */ /* 0x000fc8000bf05270 */
[----:B------:R-:W-:-:S08]  /*01b0*/  UISETP.EQ.OR UP0, UPT, UR6, URZ, !UP0 ;  /* 0x0000003f0600728c */ /* 0x000fd0000c702670 */
[----:B------:R-:W-:Y:S02]  /*01c0*/  UIADD3 UR14, UR19, -0x1, URZ ;  /* 0xffffffff130e7890 */ /* 0x000fe4000fffe03f */
[----:B------:R-:W-:Y:S02]  /*01d0*/  UISETP.EQ.AND UP0, UPT, UR19, URZ, UP0 ;  /* 0x0000003f1300728c */ /* 0x000fe40008702270 */
[----:B------:R-:W-:Y:S02]  /*01e0*/  UISETP.GE.U32.AND UP1, UPT, UR14, 0x2, UPT ;  /* 0x000000020e00788c */ /* 0x000fe4000bf26070 */
[----:B------:R-:W-:Y:S01]  /*01f0*/  USEL UR40, URZ, 0x1, !UP0 ;  /* 0x000000013f287887 */ /* 0x000fe2000c000000 */
[----:B0-----:R-:W-:-:S03]  /*0200*/  ISETP.NE.AND P0, PT, R6, RZ, PT ;  /* 0x000000ff0600720c */ /* 0x001fc60003f05270 */
[----:B------:R-:W-:-:S10]  /*0210*/  USEL UR40, UR40, 0x2, UP1 ;  /* 0x0000000228287887 */ /* 0x000fd40008800000 */
[----:B------:R-:W-:Y:S05]  /*0220*/  @P0 BRA `(.L_x_2) ;  /* 0x0000000000580947 */ /* 0x000fea0003800000 */
[----:B------:R-:W0:Y:S01]  /*0230*/  S2UR UR7, SR_CgaCtaId ;  /* 0x00000000000779c3 */ /* 0x000e220000008800 */
[----:B------:R-:W-:Y:S01]  /*0240*/  UMOV UR4, 0x400 ;  /* 0x0000040000047882 */ /* 0x000fe20000000000 */
[----:B------:R-:W-:Y:S01]  /*0250*/  UMOV UR5, 0x1 ;  /* 0x0000000100057882 */ /* 0x000fe20000000000 */
[----:B------:R-:W-:Y:S01]  /*0260*/  UMOV UR8, 0x2 ;  /* 0x0000000200087882 */ /* 0x000fe20000000000 */
[----:B------:R-:W-:Y:S01]  /*0270*/  ELECT P0, URZ, PT ;  /* 0x00000000003f782f */ /* 0x000fe20003800000 */
[----:B------:R-:W-:-:S04]  /*0280*/  UIADD3 UR8, -UR8, 0x100000, URZ ;  /* 0x0010000008087890 */ /* 0x000fc8000fffe13f */
[----:B------:R-:W-:Y:S02]  /*0290*/  USHF.L.U32 UR9, UR8, 0xb, URZ ;  /* 0x0000000b08097899 */ /* 0x000fe4000800063f */
[----:B------:R-:W-:Y:S02]  /*02a0*/  USHF.L.U32 UR8, UR8, 0x1, URZ ;  /* 0x0000000108087899 */ /* 0x000fe4000800063f */
[----:B0-----:R-:W-:Y:S02]  /*02b0*/  ULEA UR7, UR7, UR4, 0x18 ;  /* 0x0000000407077291 */ /* 0x001fe4000f8ec03f */
[----:B------:R-:W-:-:S04]  /*02c0*/  UIADD3 UR4, -UR5, 0x100000, URZ ;  /* 0x0010000005047890 */ /* 0x000fc8000fffe13f */
[----:B------:R-:W-:Y:S02]  /*02d0*/  USHF.L.U32 UR5, UR4, 0xb, URZ ;  /* 0x0000000b04057899 */ /* 0x000fe4000800063f */
[----:B------:R-:W-:Y:S01]  /*02e0*/  USHF.L.U32 UR4, UR4, 0x1, URZ ;  /* 0x0000000104047899 */ /* 0x000fe2000800063f */
[----:B------:R-:W0:Y:S11]  /*02f0*/  FENCE.VIEW.ASYNC.S ;  /* 0x00000000000073c6 */ /* 0x000e360000000000 */
[----:B0-----:R0:W1:Y:S01]  /*0300*/  SYNCS.EXCH.64 URZ, [UR7], UR4 ;  /* 0x00000004073f75b2 */ /* 0x0010620008000100 */
[----:B------:R0:W2:Y:S01]  /*0310*/  SYNCS.EXCH.64 URZ, [UR7+0x20], UR8 ;  /* 0x00002008073f75b2 */ /* 0x0000a20008000100 */
[----:B------:R0:W3:Y:S01]  /*0320*/  SYNCS.EXCH.64 URZ, [UR7+0x8], UR4 ;  /* 0x00000804073f75b2 */ /* 0x0000e20008000100 */
[----:B------:R0:W4:Y:S01]  /*0330*/  SYNCS.EXCH.64 URZ, [UR7+0x28], UR8 ;  /* 0x00002808073f75b2 */ /* 0x0001220008000100 */
[----:B------:R0:W0:Y:S01]  /*0340*/  SYNCS.EXCH.64 URZ, [UR7+0x10], UR4 ;  /* 0x00001004073f75b2 */ /* 0x0000220008000100 */
[----:B------:R0:W0:Y:S01]  /*0350*/  SYNCS.EXCH.64 URZ, [UR7+0x30], UR8 ;  /* 0x00003008073f75b2 */ /* 0x0000220008000100 */
[----:B------:R0:W0:Y:S01]  /*0360*/  SYNCS.EXCH.64 URZ, [UR7+0x18], UR4 ;  /* 0x00001804073f75b2 */ /* 0x0000220008000100 */
[----:B------:R0:W0:Y:S01]  /*0370*/  SYNCS.EXCH.64 URZ, [UR7+0x38], UR8 ;  /* 0x00003808073f75b2 */ /* 0x0000220008000100 */
[----:B------:R-:W-:Y:S01]  /*0380*/  NOP ;  /* 0x0000000000007918 */ /* 0x000fe20000000000 */
.L_x_2:
[----:B------:R-:W5:Y:S01]  /*0390*/  S2UR UR15, SR_CTAID.X ;  /* 0x00000000000f79c3 */ /* 0x000f620000002500 */
[----:B------:R-:W-:Y:S01]  /*03a0*/  SHF.R.S32.HI R2, RZ, 0x1f, R3 ;  /* 0x0000001fff027819 */ /* 0x000fe20000011403 */
[----:B------:R-:W1:Y:S01]  /*03b0*/  SHFL.IDX PT, R7, R0, RZ, 0x1f ;  /* 0x00001fff00077589 */ /* 0x000e6200000e0000 */
[----:B------:R-:W-:Y:S02]  /*03c0*/  ELECT P0, URZ, PT ;  /* 0x00000000003f782f */ /* 0x000fe40003800000 */
[----:B------:R-:W-:Y:S01]  /*03d0*/  SHF.R.S32.HI R11, RZ, 0x1f, R6 ;  /* 0x0000001fff0b7819 */ /* 0x000fe20000011406 */
[----:B0-----:R-:W-:Y:S01]  /*03e0*/  ULDC UR4, c[0x0][0x150] ;  /* 0x0000540000047ab9 */ /* 0x001fe20000000800 */
[----:B------:R-:W-:Y:S01]  /*03f0*/  LEA.HI R2, R2, R3, RZ, 0x7 ;  /* 0x0000000302027211 */ /* 0x000fe200078f38ff */
[----:B------:R-:W0:Y:S01]  /*0400*/  SHFL.IDX PT, R8, R0, RZ, 0x1f ;  /* 0x00001fff00087589 */ /* 0x000e2200000e0000 */
[----:B------:R-:W2:Y:S01]  /*0410*/  S2UR UR8, SR_CTAID.Y ;  /* 0x00000000000879c3 */ /* 0x000ea20000002600 */
[----:B------:R-:W-:-:S02]  /*0420*/  ELECT P1, URZ, PT ;  /* 0x00000000003f782f */ /* 0x000fc40003820000 */
[----:B------:R-:W-:Y:S01]  /*0430*/  LOP3.LUT R2, R2, 0xffffff80, RZ, 0xc0, !PT ;  /* 0xffffff8002027812 */ /* 0x000fe200078ec0ff */
[----:B------:R-:W-:Y:S01]  /*0440*/  ULDC UR7, c[0x0][0x144] ;  /* 0x0000510000077ab9 */ /* 0x000fe20000000800 */
[----:B------:R-:W-:Y:S01]  /*0450*/  LEA.HI R11, R11, R6, RZ, 0x2 ;  /* 0x000000060b0b7211 */ /* 0x000fe200078f10ff */
[----:B------:R-:W-:Y:S01]  /*0460*/  UMOV UR18, 0x80 ;  /* 0x0000008000127882 */ /* 0x000fe20000000000 */
[----:B------:R-:W-:Y:S01]  /*0470*/  NOP ;  /* 0x0000000000007918 */ /* 0x000fe20000000000 */
[----:B------:R-:W-:Y:S01]  /*0480*/  IMAD.IADD R4, R3, 0x1, -R2 ;  /* 0x0000000103047824 */ /* 0x000fe200078e0a02 */
[----:B------:R-:W-:Y:S01]  /*0490*/  LOP3.LUT R11, R11, 0x3ffffffc, RZ, 0xc0, !PT ;  /* 0x3ffffffc0b0b7812 */ /* 0x000fe200078ec0ff */
[----:B------:R-:W-:Y:S01]  /*04a0*/  NOP ;  /* 0x0000000000007918 */ /* 0x000fe20000000000 */
[----:B------:R-:W-:Y:S01]  /*04b0*/  ULDC UR17, c[0x0][0x148] ;  /* 0x0000520000117ab9 */ /* 0x000fe20000000800 */
[----:B------:R-:W-:Y:S01]  /*04c0*/  IMAD.MOV.U32 R23, RZ, RZ, 0x1 ;  /* 0x00000001ff177424 */ /* 0x000fe200078e00ff */
[----:B------:R-:W-:Y:S01]  /*04d0*/  SHF.R.S32.HI R9, RZ, 0x1f, R4 ;  /* 0x0000001fff097819 */ /* 0x000fe20000011404 */
[----:B------:R-:W-:Y:S01]  /*04e0*/  IMAD.IADD R11, R6, 0x1, -R11 ;  /* 0x00000001060b7824 */ /* 0x000fe200078e0a0b */
[----:B------:R-:W3:Y:S01]  /*04f0*/  SHFL.IDX PT, R5, R5, RZ, 0x1f ;  /* 0x00001fff05057589 */ /* 0x000ee200000e0000 */
[----:B------:R-:W-:-:S02]  /*0500*/  ISETP.NE.AND P2, PT, RZ, UR19, PT ;  /* 0x00000013ff007c0c */ /* 0x000fc4000bf45270 */
[----:B-----5:R-:W-:Y:S02]  /*0510*/  I2FP.F32.U32 R10, UR15 ;  /* 0x0000000f000a7c45 */ /* 0x020fe40008201000 */
[----:B------:R-:W-:Y:S02]  /*0520*/  LEA.HI R2, R9, R4, RZ, 0x3 ;  /* 0x0000000409027211 */ /* 0x000fe400078f18ff */
[----:B-1----:R-:W-:Y:S01]  /*0530*/  ISETP.NE.OR P0, PT, R7, RZ, !P0 ;  /* 0x000000ff0700720c */ /* 0x002fe20004705670 */
[----:B------:R-:W-:Y:S01]  /*0540*/  FMUL R10, R10, UR4 ;  /* 0x000000040a0a7c20 */ /* 0x000fe20008400000 */
[--C-:B------:R-:W-:Y:S01]  /*0550*/  SHF.R.S32.HI R7, RZ, 0x3, R2.reuse ;  /* 0x00000003ff077819 */ /* 0x100fe20000011402 */
[----:B------:R-:W-:Y:S01]  /*0560*/  ULDC UR4, c[0x0][0x154] ;  /* 0x0000550000047ab9 */ /* 0x000fe20000000800 */
[----:B------:R-:W-:Y:S02]  /*0570*/  SHF.R.S32.HI R2, RZ, 0x1f, R2 ;  /* 0x0000001fff027819 */ /* 0x000fe40000011402 */
[----:B0-----:R-:W-:Y:S01]  /*0580*/  ISETP.NE.OR P1, PT, R8, RZ, !P1 ;  /* 0x000000ff0800720c */ /* 0x001fe20004f25670 */
[----:B------:R-:W0:Y:S01]  /*0590*/  F2I.U32.TRUNC.NTZ R10, R10 ;  /* 0x0000000a000a7305 */ /* 0x000e22000020f000 */
[----:B------:R-:W-:-:S02]  /*05a0*/  LEA.HI R2, R2, R7, RZ, 0x2 ;  /* 0x0000000702027211 */ /* 0x000fc400078f10ff */
[----:B--2---:R-:W-:Y:S02]  /*05b0*/  I2FP.F32.U32 R0, UR8 ;  /* 0x0000000800007c45 */ /* 0x004fe40008201000 */
[----:B------:R-:W-:Y:S01]  /*05c0*/  LOP3.LUT R2, R2, 0xfffffffc, RZ, 0xc0, !PT ;  /* 0xfffffffc02027812 */ /* 0x000fe200078ec0ff */
[----:B------:R-:W-:Y:S02]  /*05d0*/  VOTEU.ALL UP0, P0 ;  /* 0x00000000003f7886 */ /* 0x000fe40000000000 */
[----:B------:R-:W-:Y:S02]  /*05e0*/  FMUL R6, R0, UR4 ;  /* 0x0000000400067c20 */ /* 0x000fe40008400000 */
[----:B------:R-:W-:Y:S01]  /*05f0*/  IMAD.IADD R2, R7, 0x1, -R2 ;  /* 0x0000000107027824 */ /* 0x000fe200078e0a02 */
[----:B------:R-:W1:Y:S01]  /*0600*/  @!UP0 S2UR UR11, SR_CgaCtaId ;  /* 0x00000000000b89c3 */ /* 0x000e620000008800 */
[----:B------:R-:W-:Y:S01]  /*0610*/  VOTEU.ALL UP1, P1 ;  /* 0x00000000003f7886 */ /* 0x000fe20000820000 */
[----:B------:R-:W-:Y:S01]  /*0620*/  @!UP0 UMOV UR10, 0x400 ;  /* 0x00000400000a8882 */ /* 0x000fe20000000000 */
[----:B------:R-:W-:Y:S01]  /*0630*/  IMAD R2, R11, 0x4, R2 ;  /* 0x000000040b027824 */ /* 0x000fe200078e0202 */
[----:B0-----:R-:W-:Y:S01]  /*0640*/  R2UR UR4, R10 ;  /* 0x000000000a0472ca */ /* 0x001fe200000e0000 */
[----:B------:R-:W0:Y:S01]  /*0650*/  F2I.U32.TRUNC.NTZ R6, R6 ;  /* 0x0000000600067305 */ /* 0x000e22000020f000 */
[----:B------:R-:W-:Y:S01]  /*0660*/  @!UP1 UMOV UR13, 0x400 ;  /* 0x00000400000d9882 */ /* 0x000fe20000000000 */
[C---:B------:R-:W-:Y:S01]  /*0670*/  IMAD.SHL.U32 R7, R2.reuse, 0x4, RZ ;  /* 0x0000000402077824 */ /* 0x040fe200078e00ff */
[----:B------:R-:W-:Y:S01]  /*0680*/  LEA.HI R0, R2, R2, RZ, 0x1 ;  /* 0x0000000202007211 */ /* 0x000fe200078f08ff */
[----:B------:R-:W2:Y:S01]  /*0690*/  @!UP1 S2UR UR16, SR_CgaCtaId ;  /* 0x00000000001099c3 */ /* 0x000ea20000008800 */
[----:B------:R-:W-:Y:S01]  /*06a0*/  VOTEU.ALL UP2, P1 ;  /* 0x00000000003f7886 */ /* 0x000fe20000840000 */
[----:B------:R-:W-:Y:S01]  /*06b0*/  VOTEU.ALL UP3, P1 ;  /* 0x00000000003f7886 */ /* 0x000fe20000860000 */
[----:B------:R-:W-:Y:S01]  /*06c0*/  LOP3.LUT R11, R0, 0xfffffffe, RZ, 0xc0, !PT ;  /* 0xfffffffe000b7812 */ /* 0x000fe200078ec0ff */
[----:B------:R-:W-:Y:S01]  /*06d0*/  VOTEU.ALL UP4, P1 ;  /* 0x00000000003f7886 */ /* 0x000fe20000880000 */
[----:B------:R-:W-:Y:S01]  /*06e0*/  LOP3.LUT R22, R2, 0xc, R7, 0x78, !PT ;  /* 0x0000000c02167812 */ /* 0x000fe200078e7807 */
[----:B------:R-:W-:-:S02]  /*06f0*/  VOTEU.ALL UP5, P1 ;  /* 0x00000000003f7886 */ /* 0x000fc400008a0000 */
[----:B------:R-:W-:Y:S01]  /*0700*/  IMAD.IADD R11, R2, 0x1, -R11 ;  /* 0x00000001020b7824 */ /* 0x000fe200078e0a0b */
[----:B------:R-:W-:Y:S01]  /*0710*/  UIADD3 UR4, -UR4, URZ, URZ ;  /* 0x0000003f04047290 */ /* 0x000fe2000fffe13f */
[----:B------:R-:W5:Y:S01]  /*0720*/  LDC R2, c[0x0][0x140] ;  /* 0x00005000ff027b82 */ /* 0x000f620000000800 */
[----:B0-----:R-:W-:Y:S02]  /*0730*/  R2UR UR9, R6 ;  /* 0x00000000060972ca */ /* 0x001fe400000e0000 */
[----:B------:R-:W-:Y:S02]  /*0740*/  UIMAD UR7, UR7, UR4, UR15 ;  /* 0x00000004070772a4 */ /* 0x000fe4000f8e020f */
[----:B-1----:R-:W-:Y:S01]  /*0750*/  @!UP0 ULEA UR12, UR11, UR10, 0x18 ;  /* 0x0000000a0b0c8291 */ /* 0x002fe2000f8ec03f */
[----:B------:R-:W-:Y:S01]  /*0760*/  UMOV UR4, 0x20 ;  /* 0x0000002000047882 */ /* 0x000fe20000000000 */
[----:B------:R-:W-:-:S04]  /*0770*/  @!UP1 UIADD3 UR10, -UR18, 0x100000, URZ ;  /* 0x00100000120a9890 */ /* 0x000fc8000fffe13f */
[----:B------:R-:W-:Y:S02]  /*0780*/  @!UP1 USHF.L.U32 UR11, UR10, 0xb, URZ ;  /* 0x0000000b0a0b9899 */ /* 0x000fe4000800063f */
[----:B------:R-:W-:Y:S01]  /*0790*/  @!UP1 USHF.L.U32 UR10, UR10, 0x1, URZ ;  /* 0x000000010a0a9899 */ /* 0x000fe2000800063f */
[----:B------:R-:W-:Y:S01]  /*07a0*/  ISETP.NE.AND P3, PT, R11, UR7, PT ;  /* 0x000000070b007c0c */ /* 0x000fe2000bf65270 */
[----:B------:R-:W-:-:S04]  /*07b0*/  @!UP0 UIADD3 UR4, -UR4, 0x100000, URZ ;  /* 0x0010000004048890 */ /* 0x000fc8000fffe13f */
[----:B------:R-:W-:Y:S02]  /*07c0*/  @!UP0 USHF.L.U32 UR5, UR4, 0xb, URZ ;  /* 0x0000000b04058899 */ /* 0x000fe4000800063f */
[----:B------:R-:W-:Y:S01]  /*07d0*/  @!UP0 USHF.L.U32 UR4, UR4, 0x1, URZ ;  /* 0x0000000104048899 */ /* 0x000fe2000800063f */
[----:B------:R-:W-:Y:S01]  /*07e0*/  VOTEU.ALL UP0, P0 ;  /* 0x00000000003f7886 */ /* 0x000fe20000000000 */
[----:B--2---:R-:W-:Y:S01]  /*07f0*/  @!UP1 ULEA UR13, UR16, UR13, 0x18 ;  /* 0x0000000d100d9291 */ /* 0x004fe2000f8ec03f */
[----:B------:R-:W-:Y:S01]  /*0800*/  VOTEU.ALL UP1, P0 ;  /* 0x00000000003f7886 */ /* 0x000fe20000020000 */
[----:B------:R-:W-:Y:S01]  /*0810*/  UIADD3 UR9, -UR9, URZ, URZ ;  /* 0x0000003f09097290 */ /* 0x000fe2000fffe13f */
[----:B------:R-:W-:Y:S01]  /*0820*/  LOP3.LUT P0, RZ, R4, 0x7, RZ, 0xc0, !PT ;  /* 0x0000000704ff7812 */ /* 0x000fe2000780c0ff */
[----:B------:R-:W0:Y:S06]  /*0830*/  FENCE.VIEW.ASYNC.S ;  /* 0x00000000000073c6 */ /* 0x000e2c0000000000 */
[----:B0-----:R-:W0:Y:S01]  /*0840*/  @!UP0 SYNCS.EXCH.64 URZ, [UR12+0x70], UR4 ;  /* 0x000070040c3f85b2 */ /* 0x001e220008000100 */
[----:B------:R-:W-:-:S02]  /*0850*/  @P3 LEA.HI R0, R22, R22, RZ, 0x1 ;  /* 0x0000001616003211 */ /* 0x000fc400078f08ff */
[----:B-----5:R-:W-:Y:S02]  /*0860*/  ISETP.EQ.U32.AND P1, PT, R2, 0x1, PT ;  /* 0x000000010200780c */ /* 0x020fe40003f22070 */
[----:B------:R-:W-:Y:S02]  /*0870*/  @P3 SHF.R.S32.HI R0, RZ, 0x1, R0 ;  /* 0x00000001ff003819 */ /* 0x000fe40000011400 */
[----:B------:R-:W-:Y:S01]  /*0880*/  ISETP.LT.U32.AND P0, PT, R22, 0x2, !P0 ;  /* 0x000000021600780c */ /* 0x000fe20004701070 */
[----:B------:R1:W2:Y:S01]  /*0890*/  @!UP1 SYNCS.EXCH.64 URZ, [UR12+0x78], UR4 ;  /* 0x000078040c3f95b2 */ /* 0x0002a20008000100 */
[----:B------:R-:W-:Y:S01]  /*08a0*/  NOP ;  /* 0x0000000000007918 */ /* 0x000fe20000000000 */
[----:B-1----:R-:W-:Y:S01]  /*08b0*/  UIMAD UR4, UR17, UR9, UR8 ;  /* 0x00000009110472a4 */ /* 0x002fe2000f8e0208 */
[----:B------:R1:W0:Y:S05]  /*08c0*/  @!UP2 SYNCS.EXCH.64 URZ, [UR13+0x50], UR10 ;  /* 0x0000500a0d3fa5b2 */ /* 0x00022a0008000100 */
[----:B------:R-:W-:-:S02]  /*08d0*/  @P3 ISETP.NE.AND P4, PT, R0, UR4, PT ;  /* 0x0000000400003c0c */ /* 0x000fc4000bf85270 */
[----:B------:R-:W-:Y:S02]  /*08e0*/  SEL R0, RZ, 0x1, !P0 ;  /* 0x00000001ff007807 */ /* 0x000fe40004000000 */
[----:B------:R-:W-:-:S04]  /*08f0*/  @P3 SEL R23, RZ, 0x1, P4 ;  /* 0x00000001ff173807 */ /* 0x000fc80002000000 */
[----:B------:R-:W-:Y:S01]  /*0900*/  LOP3.LUT R23, R23, R0, RZ, 0xc0, !PT ;  /* 0x0000000017177212 */ /* 0x000fe200078ec0ff */
[----:B------:R1:W0:Y:S01]  /*0910*/  @!UP3 SYNCS.EXCH.64 URZ, [UR13+0x58], UR10 ;  /* 0x0000580a0d3fb5b2 */ /* 0x0002220008000100 */
[----:B------:R1:W0:Y:S01]  /*0920*/  @!UP4 SYNCS.EXCH.64 URZ, [UR13+0x60], UR10 ;  /* 0x0000600a0d3fc5b2 */ /* 0x0002220008000100 */
[----:B------:R1:W0:Y:S01]  /*0930*/  @!UP5 SYNCS.EXCH.64 URZ, [UR13+0x68], UR10 ;  /* 0x0000680a0d3fd5b2 */ /* 0x0002220008000100 */
[----:B------:R-:W-:Y:S01]  /*0940*/  NOP ;  /* 0x0000000000007918 */ /* 0x000fe20000000000 */
[----:B-1-3--:R-:W-:Y:S05]  /*0950*/  @!P1 BRA `(.L_x_3) ;  /* 0x0000000000089947 */ /* 0x00afea0003800000 */
[----:B0-2-4-:R-:W-:Y:S01]  /*0960*/  UCGABAR_ARV ;  /* 0x00000000000079c7 */ /* 0x015fe20008000000 */
[----:B------:R-:W-:Y:S05]  /*0970*/  BRA `(.L_x_4) ;  /* 0x0000000000047947 */ /* 0x000fea0003800000 */
.L_x_3:
[----:B0-2-4-:R-:W-:Y:S01]  /*0980*/  NOP ;  /* 0x0000000000007918 */ /* 0x015fe20000000000 */
.L_x_4:
[----:B------:R-:W-:Y:S01]  /*0990*/  ULDC.64 UR4, c[0x0][0x598] ;  /* 0x0001660000047ab9 */ /* 0x000fe20000000a00 */
[----:B------:R-:W-:Y:S01]  /*09a0*/  ULDC.64 UR54, c[0x0][0x208] ;  /* 0x0000820000367ab9 */ /* 0x000fe20000000a00 */
[----:B------:R-:W-:-:S04]  /*09b0*/  ISETP.NE.U32.AND P0, PT, RZ, UR4, PT ;  /* 0x00000004ff007c0c */ /* 0x000fc8000bf05070 */
[----:B------:R-:W-:-:S13]  /*09c0*/  ISETP.NE.AND.EX P0, PT, RZ, UR5, PT, P0 ;  /* 0x00000005ff007c0c */ /* 0x000fda000bf05300 */
[----:B------:R-:W-:Y:S05]  /*09d0*/  @!P0 BRA `(.L_x_5) ;  /* 0x00000000001c8947 */ /* 0x000fea0003800000 */
[----:B------:R-:W0:Y:S02]  /*09e0*/  LDC.64 R6, c[0x0][0x598] ;  /* 0x00016600ff067b82 */ /* 0x000e240000000a00 */
[----:B0-----:R-:W2:Y:S02]  /*09f0*/  LDG.E.64 R6, desc[UR54][R6.64] ;  /* 0x0000003606067981 */ /* 0x001ea4000c1e1b00 */
[----:B--2---:R-:W-:-:S04]  /*0a00*/  ISETP.NE.U32.AND P0, PT, R6, RZ, PT ;  /* 0x000000ff0600720c */ /* 0x004fc80003f05070 */
[----:B------:R-:W-:-:S13]  /*0a10*/  ISETP.NE.AND.EX P0, PT, R7, RZ, PT, P0 ;  /* 0x000000ff0700720c */ /* 0x000fda0003f05300 */
[----:B------:R-:W-:Y:S05]  /*0a20*/  @!P0 BRA `(.L_x_5) ;  /* 0x0000000000088947 */ /* 0x000fea0003800000 */
[----:B------:R0:W5:Y:S01]  /*0a30*/  LD.E R88, desc[UR54][R6.64] ;  /* 0x0000003606587980 */ /* 0x000162000c101900 */
[----:B------:R-:W-:Y:S05]  /*0a40*/  BRA `(.L_x_6) ;  /* 0x0000000000247947 */ /* 0x000fea0003800000 */
.L_x_5:
[----:B------:R-:W-:Y:S02]  /*0a50*/  ULDC.64 UR4, c[0x0][0x588] ;  /* 0x0001620000047ab9 */ /* 0x000fe40000000a00 */
[----:B------:R-:W-:-:S04]  /*0a60*/  ISETP.NE.U32.AND P0, PT, RZ, UR4, PT ;  /* 0x00000004ff007c0c */ /* 0x000fc8000bf05070 */
[----:B------:R-:W-:-:S13]  /*0a70*/  ISETP.NE.AND.EX P0, PT, RZ, UR5, PT, P0 ;  /* 0x00000005ff007c0c */ /* 0x000fda000bf05300 */
[----:B------:R-:W-:Y:S05]  /*0a80*/  @!P0 BRA `(.L_x_7) ;  /* 0x00000000000c8947 */ /* 0x000fea0003800000 */
[----:B------:R-:W0:Y:S02]  /*0a90*/  LDC.64 R88, c[0x0][0x588] ;  /* 0x00016200ff587b82 */ /* 0x000e240000000a00 */
[----:B0-----:R1:W5:Y:S01]  /*0aa0*/  LDG.E R88, desc[UR54][R88.64] ;  /* 0x0000003658587981 */ /* 0x001362000c1e1900 */
[----:B------:R-:W-:Y:S05]  /*0ab0*/  BRA `(.L_x_6) ;  /* 0x0000000000087947 */ /* 0x000fea0003800000 */
.L_x_7:
[----:B------:R-:W-:Y:S02]  /*0ac0*/  ULDC UR4, c[0x0][0x580] ;  /* 0x0001600000047ab9 */ /* 0x000fe40000000800 */
[----:B------:R-:W-:-:S07]  /*0ad0*/  IMAD.U32 R88, RZ, RZ, UR4 ;  /* 0x00000004ff587e24 */ /* 0x000fce000f8e00ff */
.L_x_6:
[----:B------:R-:W-:Y:S02]  /*0ae0*/  ULDC.64 UR4, c[0x0][0x5a0] ;  /* 0x0001680000047ab9 */ /* 0x000fe40000000a00 */
[----:B------:R-:W-:-:S04]  /*0af0*/  ISETP.NE.U32.AND P0, PT, RZ, UR4, PT ;  /* 0x00000004ff007c0c */ /* 0x000fc8000bf05070 */
[----:B------:R-:W-:-:S13]  /*0b00*/  ISETP.NE.AND.EX P0, PT, RZ, UR5, PT, P0 ;  /* 0x00000005ff007c0c */ /* 0x000fda000bf05300 */
[----:B------:R-:W-:Y:S05]  /*0b10*/  @!P0 BRA `(.L_x_8) ;  /* 0x00000000001c8947 */ /* 0x000fea0003800000 */
[----:B0-----:R-:W0:Y:S02]  /*0b20*/  LDC.64 R6, c[0x0][0x5a0] ;  /* 0x00016800ff067b82 */ /* 0x001e240000000a00 */
[----:B0-----:R-:W2:Y:S02]  /*0b30*/  LDG.E.64 R6, desc[UR54][R6.64] ;  /* 0x0000003606067981 */ /* 0x001ea4000c1e1b00 */
[----:B--2---:R-:W-:-:S04]  /*0b40*/  ISETP.NE.U32.AND P0, PT, R6, RZ, PT ;  /* 0x000000ff0600720c */ /* 0x004fc80003f05070 */
[----:B------:R-:W-:-:S13]  /*0b50*/  ISETP.NE.AND.EX P0, PT, R7, RZ, PT, P0 ;  /* 0x000000ff0700720c */ /* 0x000fda0003f05300 */
[----:B------:R-:W-:Y:S05]  /*0b60*/  @!P0 BRA `(.L_x_8) ;  /* 0x0000000000088947 */ /* 0x000fea0003800000 */
[----:B-1----:R0:W5:Y:S01]  /*0b70*/  LD.E R89, desc[UR54][R6.64] ;  /* 0x0000003606597980 */ /* 0x002162000c101900 */
[----:B------:R-:W-:Y:S05]  /*0b80*/  BRA `(.L_x_9) ;  /* 0x0000000000247947 */ /* 0x000fea0003800000 */
.L_x_8:
[----:B------:R-:W-:Y:S02]  /*0b90*/  ULDC.64 UR4, c[0x0][0x590] ;  /* 0x0001640000047ab9 */ /* 0x000fe40000000a00 */
[----:B------:R-:W-:-:S04]  /*0ba0*/  ISETP.NE.U32.AND P0, PT, RZ, UR4, PT ;  /* 0x00000004ff007c0c */ /* 0x000fc8000bf05070 */
[----:B------:R-:W-:-:S13]  /*0bb0*/  ISETP.NE.AND.EX P0, PT, RZ, UR5, PT, P0 ;  /* 0x00000005ff007c0c */ /* 0x000fda000bf05300 */
[----:B------:R-:W-:Y:S05]  /*0bc0*/  @!P0 BRA `(.L_x_10) ;  /* 0x00000000000c8947 */ /* 0x000fea0003800000 */
[----:B0-----:R-:W1:Y:S02]  /*0bd0*/  LDC.64 R6, c[0x0][0x590] ;  /* 0x00016400ff067b82 */ /* 0x001e640000000a00 */
[----:B-1----:R1:W5:Y:S01]  /*0be0*/  LDG.E R89, desc[UR54][R6.64] ;  /* 0x0000003606597981 */ /* 0x002362000c1e1900 */
[----:B------:R-:W-:Y:S05]  /*0bf0*/  BRA `(.L_x_9) ;  /* 0x0000000000087947 */ /* 0x000fea0003800000 */
.L_x_10:
[----:B------:R-:W-:Y:S02]  /*0c00*/  ULDC UR4, c[0x0][0x584] ;  /* 0x0001610000047ab9 */ /* 0x000fe40000000800 */
[----:B-1----:R-:W-:-:S07]  /*0c10*/  IMAD.U32 R89, RZ, RZ, UR4 ;  /* 0x00000004ff597e24 */ /* 0x002fce000f8e00ff */
.L_x_9:
[----:B------:R-:W-:Y:S01]  /*0c20*/  ULDC UR4, c[0x0][0x65c] ;  /* 0x0001970000047ab9 */ /* 0x000fe20000000800 */
[----:B01----:R-:W0:Y:S01]  /*0c30*/  LDC.64 R6, c[0x0][0x650] ;  /* 0x00019400ff067b82 */ /* 0x003e220000000a00 */
[----:B------:R-:W-:Y:S01]  /*0c40*/  UISETP.NE.AND UP2, UPT, UR4, 0x1, UPT ;  /* 0x000000010400788c */ /* 0x000fe2000bf45270 */
[----:B------:R-:W-:Y:S01]  /*0c50*/  IMAD.MOV.U32 R18, RZ, RZ, -0x1 ;  /* 0xffffffffff127424 */ /* 0x000fe200078e00ff */
[----:B------:R-:W-:Y:S01]  /*0c60*/  UISETP.NE.AND UP0, UPT, UR19, 0x2, UPT ;  /* 0x000000021300788c */ /* 0x000fe2000bf05270 */
[----:B------:R-:W-:Y:S01]  /*0c70*/  IMAD.MOV.U32 R2, RZ, RZ, -0x1 ;  /* 0xffffffffff027424 */ /* 0x000fe200078e00ff */
[----:B------:R-:W-:Y:S01]  /*0c80*/  UP2UR UR38, UPR, URZ, 0x4 ;  /* 0x000000043f267883 */ /* 0x000fe20008000000 */
[----:B------:R-:W-:-:S06]  /*0c90*/  IMAD.MOV.U32 R19, RZ, RZ, -0x1 ;  /* 0xffffffffff137424 */ /* 0x000fcc00078e00ff */
[----:B------:R-:W-:Y:S01]  /*0ca0*/  @UP2 ULDC UR12, c[0x0][0x10] ;  /* 0x00000400000c2ab9 */ /* 0x000fe20000000800 */
[----:B------:R-:W-:Y:S01]  /*0cb0*/  @UP2 UMOV UR4, UR8 ;  /* 0x0000000800042c82 */ /* 0x000fe20008000000 */
[----:B------:R-:W-:Y:S01]  /*0cc0*/  @UP2 UMOV UR5, URZ ;  /* 0x0000003f00052c82 */ /* 0x000fe20008000000 */
[----:B------:R-:W-:Y:S01]  /*0cd0*/  @!UP2 ULDC UR16, c[0x0][0xc] ;  /* 0x000003000010aab9 */ /* 0x000fe20000000800 */
[----:B------:R-:W-:Y:S01]  /*0ce0*/  @UP2 UIMAD.WIDE.U32 UR12, UR15, UR12, UR4 ;  /* 0x0000000c0f0c22a5 */ /* 0x000fe2000f8e0004 */
[----:B------:R-:W-:Y:S02]  /*0cf0*/  ULDC UR10, c[0x0][0xc] ;  /* 0x00000300000a7ab9 */ /* 0x000fe40000000800 */
[----:B------:R-:W-:Y:S01]  /*0d00*/  @UP2 UMOV UR4, URZ ;  /* 0x0000003f00042c82 */ /* 0x000fe20008000000 */
[----:B------:R-:W-:Y:S01]  /*0d10*/  UMOV UR5, URZ ;  /* 0x0000003f00057c82 */ /* 0x000fe20008000000 */
[----:B------:R-:W-:Y:S01]  /*0d20*/  @UP2 UIADD3 UR18, UR13, UR4, URZ ;  /* 0x000000040d122290 */ /* 0x000fe2000fffe03f */
[----:B------:R-:W-:-:S02]  /*0d30*/  ULDC UR11, c[0x0][0x10] ;  /* 0x00000400000b7ab9 */ /* 0x000fc40000000800 */
[----:B------:R-:W-:Y:S01]  /*0d40*/  UMOV UR4, UR15 ;  /* 0x0000000f00047c82 */ /* 0x000fe20008000000 */
[----:B------:R-:W-:Y:S02]  /*0d50*/  UIMAD.WIDE.U32 UR10, UR10, UR11, URZ ;  /* 0x0000000b0a0a72a5 */ /* 0x000fe4000f8e003f */
[----:B------:R-:W-:Y:S01]  /*0d60*/  @!UP2 UIMAD.WIDE.U32 UR4, UR8, UR16, UR4 ;  /* 0x000000100804a2a5 */ /* 0x000fe2000f8e0004 */
[----:B------:R-:W-:Y:S02]  /*0d70*/  ULDC UR13, c[0x0][0x14] ;  /* 0x00000500000d7ab9 */ /* 0x000fe40000000800 */
[----:B------:R-:W-:Y:S02]  /*0d80*/  UIMAD.WIDE.U32 UR52, UR10, UR13, URZ ;  /* 0x0000000d0a3472a5 */ /* 0x000fe4000f8e003f */
[----:B------:R-:W-:Y:S02]  /*0d90*/  UIMAD UR39, UR11, UR13, URZ ;  /* 0x0000000d0b2772a4 */ /* 0x000fe4000f8e023f */
[----:B------:R-:W-:Y:S01]  /*0da0*/  @!UP2 UMOV UR12, UR4 ;  /* 0x00000004000cac82 */ /* 0x000fe20008000000 */
[----:B------:R-:W-:Y:S01]  /*0db0*/  @!UP2 UMOV UR18, UR5 ;  /* 0x000000050012ac82 */ /* 0x000fe20008000000 */
[----:B------:R-:W-:-:S02]  /*0dc0*/  UIADD3 UR39, UR53, UR39, URZ ;  /* 0x0000002735277290 */ /* 0x000fc4000fffe03f */
[----:B------:R-:W-:-:S04]  /*0dd0*/  UIADD3 UR4, UP1, UR12, UR52, URZ ;  /* 0x000000340c047290 */ /* 0x000fc8000ff3e03f */
[----:B------:R-:W-:Y:S02]  /*0de0*/  UIADD3.X UR5, UR18, UR39, URZ, UP1, !UPT ;  /* 0x0000002712057290 */ /* 0x000fe40008ffe43f */
[----:B------:R-:W-:Y:S02]  /*0df0*/  USEL UR4, UR4, UR12, !UP0 ;  /* 0x0000000c04047287 */ /* 0x000fe4000c000000 */
[----:B------:R-:W-:-:S04]  /*0e00*/  USEL UR5, UR5, UR18, !UP0 ;  /* 0x0000001205057287 */ /* 0x000fc8000c000000 */
[----:B0-----:R-:W-:Y:S01]  /*0e10*/  ISETP.LE.U32.AND P0, PT, R6, UR4, PT ;  /* 0x0000000406007c0c */ /* 0x001fe2000bf03070 */
[----:B------:R-:W-:Y:S02]  /*0e20*/  IMAD.U32 R16, RZ, RZ, UR4 ;  /* 0x00000004ff107e24 */ /* 0x000fe4000f8e00ff */
[----:B------:R-:W-:Y:S02]  /*0e30*/  IMAD.U32 R0, RZ, RZ, UR5 ;  /* 0x00000005ff007e24 */ /* 0x000fe4000f8e00ff */
[----:B------:R-:W-:-:S03]  /*0e40*/  IMAD.U32 R17, RZ, RZ, UR5 ;  /* 0x00000005ff117e24 */ /* 0x000fc6000f8e00ff */
[----:B------:R-:W-:Y:S02]  /*0e50*/  ISETP.GE.U32.AND.EX P0, PT, R0, R7, PT, P0 ;  /* 0x000000070000720c */ /* 0x000fe40003f06100 */
[----:B------:R-:W-:-:S11]  /*0e60*/  PRMT R0, RZ, 0x7610, R0 ;  /* 0x00007610ff007816 */ /* 0x000fd60000000000 */
[----:B------:R-:W-:Y:S05]  /*0e70*/  @P0 BRA `(.L_x_11) ;  /* 0x0000000400500947 */ /* 0x000fea0003800000 */
[----:B------:R-:W-:Y:S01]  /*0e80*/  ULDC.64 UR18, c[0x0][0x628] ;  /* 0x00018a0000127ab9 */ /* 0x000fe20000000a00 */
[C---:B------:R-:W-:Y:S01]  /*0e90*/  R2UR UR20, R16.reuse ;  /* 0x00000000101472ca */ /* 0x040fe200000e0000 */
[----:B------:R-:W-:Y:S01]  /*0ea0*/  ULDC UR16, c[0x0][0x630] ;  /* 0x00018c0000107ab9 */ /* 0x000fe20000000800 */
[----:B------:R-:W-:Y:S02]  /*0eb0*/  ISETP.NE.U32.AND P0, PT, RZ, UR18, PT ;  /* 0x00000012ff007c0c */ /* 0x000fe4000bf05070 */
[----:B------:R-:W-:Y:S02]  /*0ec0*/  R2UR UR4, R16 ;  /* 0x00000000100472ca */ /* 0x000fe400000e0000 */
[----:B------:R-:W-:Y:S02]  /*0ed0*/  ISETP.NE.AND.EX P0, PT, RZ, UR19, PT, P0 ;  /* 0x00000013ff007c0c */ /* 0x000fe4000bf05300 */
[----:B------:R-:W-:-:S11]  /*0ee0*/  R2UR UR5, R17 ;  /* 0x00000000110572ca */ /* 0x000fd600000e0000 */
[----:B------:R-:W-:Y:S05]  /*0ef0*/  @!P0 BRA `(.L_x_12) ;  /* 0x0000000000308947 */ /* 0x000fea0003800000 */
[----:B------:R-:W-:Y:S01]  /*0f00*/  R2UR UR4, R16 ;  /* 0x00000000100472ca */ /* 0x000fe200000e0000 */
[----:B------:R-:W-:Y:S01]  /*0f10*/  ULDC UR12, c[0x0][0x634] ;  /* 0x00018d00000c7ab9 */ /* 0x000fe20000000800 */
[----:B------:R-:W-:-:S11]  /*0f20*/  R2UR UR15, R17 ;  /* 0x00000000110f72ca */ /* 0x000fd600000e0000 */
[----:B------:R-:W-:-:S04]  /*0f30*/  UIADD3 UR12, UP1, UR4, UR12, URZ ;  /* 0x0000000c040c7290 */ /* 0x000fc8000ff3e03f */
[----:B------:R-:W-:-:S04]  /*0f40*/  UIADD3.X UR15, URZ, UR15, URZ, UP1, !UPT ;  /* 0x0000000f3f0f7290 */ /* 0x000fc80008ffe43f */
[----:B------:R-:W-:-:S04]  /*0f50*/  UIMAD.WIDE.U32 UR4, UR15, UR18, URZ ;  /* 0x000000120f0472a5 */ /* 0x000fc8000f8e003f */
[----:B------:R-:W-:Y:S02]  /*0f60*/  UIMAD.WIDE.U32 UR10, UP1, UR12, UR19, UR4 ;  /* 0x000000130c0a72a5 */ /* 0x000fe4000f820004 */
[----:B------:R-:W-:Y:S02]  /*0f70*/  UIMAD.WIDE.U32 UR4, UR12, UR18, URZ ;  /* 0x000000120c0472a5 */ /* 0x000fe4000f8e003f */
[----:B------:R-:W-:Y:S02]  /*0f80*/  UIADD3.X UR13, URZ, URZ, URZ, UP1, !UPT ;  /* 0x0000003f3f0d7290 */ /* 0x000fe40008ffe43f */
[----:B------:R-:W-:Y:S01]  /*0f90*/  UIADD3 URZ, UP1, UR5, UR10, URZ ;  /* 0x0000000a053f7290 */ /* 0x000fe2000ff3e03f */
[----:B------:R-:W-:-:S03]  /*0fa0*/  UMOV UR12, UR11 ;  /* 0x0000000b000c7c82 */ /* 0x000fc60008000000 */
[----:B------:R-:W-:-:S12]  /*0fb0*/  UIMAD.WIDE.U32.X UR4, UR15, UR19, UR12, UP1 ;  /* 0x000000130f0472a5 */ /* 0x000fd800088e040c */
.L_x_12:
[----:B------:R-:W-:Y:S01]  /*0fc0*/  USHF.R.U64 UR4, UR4, UR16, UR5 ;  /* 0x0000001004047299 */ /* 0x000fe20008001205 */
[----:B------:R-:W-:Y:S01]  /*0fd0*/  R2UR UR11, R17 ;  /* 0x00000000110b72ca */ /* 0x000fe200000e0000 */
[----:B------:R-:W-:Y:S02]  /*0fe0*/  USHF.R.U32.HI UR5, URZ, UR16, UR5 ;  /* 0x000000103f057299 */ /* 0x000fe40008011605 */
[----:B------:R-:W-:Y:S01]  /*0ff0*/  UIADD3 UR12, UP1, URZ, -UR4, URZ ;  /* 0x800000043f0c7290 */ /* 0x000fe2000ff3e03f */
[----:B------:R-:W-:Y:S01]  /*1000*/  ULDC.64 UR18, c[0x0][0x620] ;  /* 0x0001880000127ab9 */ /* 0x000fe20000000a00 */
[----:B------:R-:W-:Y:S02]  /*1010*/  UISETP.NE.AND UP2, UPT, UR38, URZ, UPT ;  /* 0x0000003f2600728c */ /* 0x000fe4000bf45270 */
[----:B------:R-:W-:Y:S01]  /*1020*/  UIADD3.X UR5, URZ, ~UR5, URZ, UP1, !UPT ;  /* 0x800000053f057290 */ /* 0x000fe20008ffe43f */
[----:B------:R-:W-:Y:S01]  /*1030*/  UMOV UR10, UR20 ;  /* 0x00000014000a7c82 */ /* 0x000fe20008000000 */
[----:B------:R-:W-:-:S02]  /*1040*/  ULDC UR13, c[0x0][0x618] ;  /* 0x00018600000d7ab9 */ /* 0x000fc40000000800 */
[----:B------:R-:W-:Y:S02]  /*1050*/  UIMAD UR5, UR5, UR18, URZ ;  /* 0x00000012050572a4 */ /* 0x000fe4000f8e023f */
[----:B------:R-:W-:Y:S02]  /*1060*/  UIMAD.WIDE.U32 UR10, UR12, UR18, UR10 ;  /* 0x000000120c0a72a5 */ /* 0x000fe4000f8e000a */
[----:B------:R-:W-:Y:S02]  /*1070*/  UIMAD UR12, UR12, UR19, UR5 ;  /* 0x000000130c0c72a4 */ /* 0x000fe4000f8e0205 */
[----:B------:R-:W-:Y:S02]  /*1080*/  @UP2 UIMAD UR7, UR17, UR9, UR8 ;  /* 0x00000009110722a4 */ /* 0x000fe4000f8e0208 */
[----:B------:R-:W-:Y:S01]  /*1090*/  UIADD3 UR11, UR11, UR12, URZ ;  /* 0x0000000c0b0b7290 */ /* 0x000fe2000fffe03f */
[----:B------:R-:W-:Y:S01]  /*10a0*/  ULDC.64 UR8, c[0x0][0x640] ;  /* 0x0001900000087ab9 */ /* 0x000fe20000000a00 */
[----:B------:R-:W-:-:S02]  /*10b0*/  ULDC UR15, c[0x0][0x608] ;  /* 0x00018200000f7ab9 */ /* 0x000fc40000000800 */
[----:B------:R-:W-:Y:S01]  /*10c0*/  USHF.R.U64 UR20, UR10, UR13, UR11 ;  /* 0x0000000d0a147299 */ /* 0x000fe2000800120b */
[----:B------:R-:W-:Y:S01]  /*10d0*/  ISETP.NE.U32.AND P0, PT, RZ, UR8, PT ;  /* 0x00000008ff007c0c */ /* 0x000fe2000bf05070 */
[----:B------:R-:W-:Y:S01]  /*10e0*/  USHF.R.U32.HI UR11, URZ, UR13, UR11 ;  /* 0x0000000d3f0b7299 */ /* 0x000fe2000801160b */
[----:B------:R-:W-:Y:S02]  /*10f0*/  ULDC UR21, c[0x0][0x658] ;  /* 0x0001960000157ab9 */ /* 0x000fe40000000800 */
[----:B------:R-:W-:Y:S01]  /*1100*/  ISETP.NE.AND.EX P0, PT, RZ, UR9, PT, P0 ;  /* 0x00000009ff007c0c */ /* 0x000fe2000bf05300 */
[----:B------:R-:W-:Y:S02]  /*1110*/  USHF.R.U64 UR25, UR20, UR15, UR11 ;  /* 0x0000000f14197299 */ /* 0x000fe4000800120b */
[----:B------:R-:W-:Y:S01]  /*1120*/  USHF.R.U32.HI UR11, URZ, UR15, UR11 ;  /* 0x0000000f3f0b7299 */ /* 0x000fe2000801160b */
[----:B------:R-:W-:Y:S01]  /*1130*/  UMOV UR10, 0xffffffff ;  /* 0xffffffff000a7882 */ /* 0x000fe20000000000 */
[----:B------:R-:W-:Y:S01]  /*1140*/  ULDC UR5, c[0x0][0x600] ;  /* 0x0001800000057ab9 */ /* 0x000fe20000000800 */
[----:B------:R-:W-:-:S02]  /*1150*/  USHF.L.U32 UR10, UR10, UR21, URZ ;  /* 0x000000150a0a7299 */ /* 0x000fc4000800063f */
[----:B------:R-:W-:Y:S02]  /*1160*/  USHF.R.U64 UR26, UR25, UR21, UR11 ;  /* 0x00000015191a7299 */ /* 0x000fe4000800120b */
[----:B------:R-:W-:Y:S02]  /*1170*/  ULOP3.LUT UR15, URZ, UR10, URZ, 0x33, !UPT ;  /* 0x0000000a3f0f7292 */ /* 0x000fe4000f8e333f */
[----:B------:R-:W-:Y:S02]  /*1180*/  UIADD3 UR19, UR5, -0x1, URZ ;  /* 0xffffffff05137890 */ /* 0x000fe4000fffe03f */
[----:B------:R-:W-:Y:S01]  /*1190*/  USHF.R.U32.HI UR11, URZ, UR21, UR11 ;  /* 0x000000153f0b7299 */ /* 0x000fe2000801160b */
[----:B------:R-:W-:Y:S01]  /*11a0*/  ULDC UR22, c[0x0][0x648] ;  /* 0x0001920000167ab9 */ /* 0x000fe20000000800 */
[----:B------:R-:W-:Y:S01]  /*11b0*/  ULDC UR23, c[0x0][0x638] ;  /* 0x00018e0000177ab9 */ /* 0x000fe20000000800 */
[----:B------:R-:W-:Y:S01]  /*11c0*/  UMOV UR24, 0x1 ;  /* 0x0000000100187882 */ /* 0x000fe20000000000 */
[----:B------:R-:W-:Y:S01]  /*11d0*/  UMOV UR10, UR26 ;  /* 0x0000001a000a7c82 */ /* 0x000fe20008000000 */
[----:B------:R-:W-:Y:S07]  /*11e0*/  @!P0 BRA `(.L_x_13) ;  /* 0x0000000000308947 */ /* 0x000fee0003800000 */
[----:B------:R-:W-:Y:S02]  /*11f0*/  ULDC UR16, c[0x0][0x64c] ;  /* 0x0001930000107ab9 */ /* 0x000fe40000000800 */
        /* <DEDUP_REMOVED lines=8> */
[----:B------:R-:W-:-:S07]  /*1280*/  UIMAD.WIDE.U32.X UR8, UR18, UR9, UR16, UP1 ;  /* 0x00000009120872a5 */ /* 0x000fce00088e0410 */
[----:B------:R-:W-:Y:S01]  /*1290*/  UMOV UR10, UR8 ;  /* 0x00000008000a7c82 */ /* 0x000fe20008000000 */
[----:B------:R-:W-:-:S05]  /*12a0*/  UMOV UR11, UR9 ;  /* 0x00000009000b7c82 */ /* 0x000fca0008000000 */
.L_x_13:
[----:B------:R-:W-:Y:S01]  /*12b0*/  USHF.R.U64 UR9, UR10, UR22, UR11 ;  /* 0x000000160a097299 */ /* 0x000fe2000800120b */
[----:B------:R-:W-:Y:S01]  /*12c0*/  IMAD.MOV.U32 R0, RZ, RZ, 0x1 ;  /* 0x00000001ff007424 */ /* 0x000fe200078e00ff */
[----:B------:R-:W-:Y:S01]  /*12d0*/  USHF.L.U32 UR8, UR24, UR21, URZ ;  /* 0x0000001518087299 */ /* 0x000fe2000800063f */
[----:B------:R-:W-:Y:S01]  /*12e0*/  IMAD.U32 R19, RZ, RZ, UR4 ;  /* 0x00000004ff137e24 */ /* 0x000fe2000f8e00ff */
[----:B------:R-:W-:Y:S02]  /*12f0*/  ULOP3.LUT UR15, UR25, UR15, URZ, 0xc0, !UPT ;  /* 0x0000000f190f7292 */ /* 0x000fe4000f8ec03f */
[----:B------:R-:W-:Y:S02]  /*1300*/  UIADD3 UR10, -UR9, URZ, URZ ;  /* 0x0000003f090a7290 */ /* 0x000fe4000fffe13f */
[----:B------:R-:W-:Y:S02]  /*1310*/  UIMAD UR15, UR8, UR9, UR15 ;  /* 0x00000009080f72a4 */ /* 0x000fe4000f8e020f */
[----:B------:R-:W-:-:S02]  /*1320*/  ULOP3.LUT UR19, UR20, UR19, URZ, 0xc0, !UPT ;  /* 0x0000001314137292 */ /* 0x000fc4000f8ec03f */
[----:B------:R-:W-:Y:S01]  /*1330*/  UIMAD UR8, UR10, UR23, UR26 ;  /* 0x000000170a0872a4 */ /* 0x000fe2000f8e021a */
[----:B------:R-:W-:Y:S01]  /*1340*/  ULDC UR9, c[0x0][0x610] ;  /* 0x0001840000097ab9 */ /* 0x000fe20000000800 */
[----:B------:R-:W-:Y:S02]  /*1350*/  UISETP.NE.AND UP1, UPT, UR38, URZ, UPT ;  /* 0x0000003f2600728c */ /* 0x000fe4000bf25270 */
[----:B------:R-:W-:Y:S02]  /*1360*/  UIMAD UR7, UR15, UR9, UR7 ;  /* 0x000000090f0772a4 */ /* 0x000fe4000f8e0207 */
[----:B------:R-:W-:-:S04]  /*1370*/  UIMAD UR8, UR8, UR5, UR19 ;  /* 0x00000005080872a4 */ /* 0x000fc8000f8e0213 */
[----:B------:R-:W-:Y:S02]  /*1380*/  USEL UR5, UR8, UR7, !UP1 ;  /* 0x0000000708057287 */ /* 0x000fe4000c800000 */
[----:B------:R-:W-:-:S04]  /*1390*/  USEL UR7, UR7, UR8, !UP1 ;  /* 0x0000000807077287 */ /* 0x000fc8000c800000 */
[----:B------:R-:W-:Y:S02]  /*13a0*/  IMAD.U32 R2, RZ, RZ, UR5 ;  /* 0x00000005ff027e24 */ /* 0x000fe4000f8e00ff */
[----:B------:R-:W-:-:S07]  /*13b0*/  IMAD.U32 R18, RZ, RZ, UR7 ;  /* 0x00000007ff127e24 */ /* 0x000fce000f8e00ff */
.L_x_11:
[----:B------:R-:W-:Y:S05]  /*13c0*/  @!P1 BRA `(.L_x_14) ;  /* 0x00000000000c9947 */ /* 0x000fea0003800000 */
[----:B------:R-:W-:Y:S01]  /*13d0*/  UCGABAR_WAIT ;  /* 0x0000000000007dc7 */ /* 0x000fe20008000000 */
[----:B------:R-:W-:Y:S01]  /*13e0*/  CCTL.IVALL ;  /* 0x00000000ff00798f */ /* 0x000fe20002000000 */
[----:B------:R-:W-:Y:S05]  /*13f0*/  BRA `(.L_x_15) ;  /* 0x0000000000047947 */ /* 0x000fea0003800000 */
.L_x_14:
[----:B------:R-:W-:Y:S06]  /*1400*/  BAR.SYNC.DEFER_BLOCKING 0x0 ;  /* 0x0000000000007b1d */ /* 0x000fec0000010000 */
.L_x_15:
[----:B------:R-:W-:Y:S02]  /*1410*/  ULDC UR4, c[0x0][0x28c] ;  /* 0x0000a30000047ab9 */ /* 0x000fe40000000800 */
[----:B------:R-:W-:-:S04]  /*1420*/  UIADD3 UR4, UR4, 0x3f, URZ ;  /* 0x0000003f04047890 */ /* 0x000fc8000fffe03f */
[----:B------:R-:W-:-:S04]  /*1430*/  USHF.R.S32.HI UR5, URZ, 0x1f, UR4 ;  /* 0x0000001f3f057899 */ /* 0x000fc80008011404 */
[----:B------:R-:W-:-:S04]  /*1440*/  ULEA.HI UR5, UR5, UR4, URZ, 0x6 ;  /* 0x0000000405057291 */ /* 0x000fc8000f8f303f */
[----:B------:R-:W-:Y:S01]  /*1450*/  USHF.R.S32.HI UR37, URZ, 0x6, UR5 ;  /* 0x000000063f257899 */ /* 0x000fe20008011405 */
[----:B------:R-:W-:Y:S11]  /*1460*/  @!P2 BRA `(.L_x_16) ;  /* 0x0000004c0088a947 */ /* 0x000ff60003800000 */
[----:B------:R-:W-:-:S06]  /*1470*/  UISETP.GT.U32.AND UP1, UPT, UR14, 0x1, UPT ;  /* 0x000000010e00788c */ /* 0x000fcc000bf24070 */
[----:B------:R-:W-:-:S13]  /*1480*/  PLOP3.LUT P0, PT, PT, PT, UP1, 0x80, 0x0 ;  /* 0x000000000000781c */ /* 0x000fda0003f0f018 */
[----:B------:R-:W-:Y:S05]  /*1490*/  @P0 EXIT ;  /* 0x000000000000094d */ /* 0x000fea0003800000 */
.L_x_17:
[----:B------:R-:W-:-:S08]  /*14a0*/  NOP ;  /* 0x0000000000007918 */ /* 0x000fd00000000000 */
[----:B------:R-:W0:Y:S02]  /*14b0*/  USETMAXREG.TRY_ALLOC.CTAPOOL UP1, 0xe8 ;  /* 0x000000e8000079c8 */ /* 0x000e240008020600 */
[----:B0-----:R-:W-:-:S13]  /*14c0*/  PLOP3.LUT P0, PT, PT, PT, UP1, 0x80, 0x0 ;  /* 0x000000000000781c */ /* 0x001fda0003f0f018 */
[----:B------:R-:W-:Y:S05]  /*14d0*/  @!P0 BRA `(.L_x_17) ;  /* 0xfffffffc00f08947 */ /* 0x000fea000383ffff */
[----:B------:R-:W-:-:S13]  /*14e0*/  LOP3.LUT P0, RZ, R0, 0xff, RZ, 0xc0, !PT ;  /* 0x000000ff00ff7812 */ /* 0x000fda000780c0ff */
[----:B------:R-:W-:Y:S05]  /*14f0*/  @!P0 EXIT ;  /* 0x000000000000894d */ /* 0x000fea0003800000 */
[----:B------:R-:W0:Y:S01]  /*1500*/  S2UR UR5, SR_CgaCtaId ;  /* 0x00000000000579c3 */ /* 0x000e220000008800 */
[CC--:B------:R-:W-:Y:S01]  /*1510*/  LEA.HI R0, R9.reuse, R4.reuse, RZ, 0x2 ;  /* 0x0000000409007211 */ /* 0x0c0fe200078f10ff */
[----:B------:R-:W-:Y:S01]  /*1520*/  UMOV UR42, 0x400 ;  /* 0x00000400002a7882 */ /* 0x000fe20000000000 */
[----:B------:R-:W-:Y:S01]  /*1530*/  LEA.HI R9, R9, R4, RZ, 0x5 ;  /* 0x0000000409097211 */ /* 0x000fe200078f28ff */
[----:B------:R-:W-:Y:S01]  /*1540*/  USHF.R.U32.HI UR4, URZ, 0x2, UR37 ;  /* 0x000000023f047899 */ /* 0x000fe20008011625 */
[--C-:B------:R-:W-:Y:S01]  /*1550*/  SHF.R.S32.HI R90, RZ, 0x2, R0.reuse ;  /* 0x00000002ff5a7819 */ /* 0x100fe20000011400 */
[----:B------:R-:W-:Y:S01]  /*1560*/  ULOP3.LUT UR45, UR37, 0x3, URZ, 0xc0, !UPT ;  /* 0x00000003252d7892 */ /* 0x000fe2000f8ec03f */
[----:B------:R-:W-:Y:S01]  /*1570*/  SHF.R.S32.HI R3, RZ, 0x1f, R0 ;  /* 0x0000001fff037819 */ /* 0x000fe20000011400 */
[----:B------:R-:W1:Y:S01]  /*1580*/  LDC.64 R6, c[0x0][0x5c8] ;  /* 0x00017200ff067b82 */ /* 0x000e620000000a00 */
[----:B------:R-:W-:Y:S01]  /*1590*/  SHF.R.S32.HI R9, RZ, 0x5, R9 ;  /* 0x00000005ff097819 */ /* 0x000fe20000011409 */
[----:B------:R-:W-:Y:S01]  /*15a0*/  UISETP.LT.AND UP1, UPT, UR37, 0x1, UPT ;  /* 0x000000012500788c */ /* 0x000fe2000bf21270 */
[----:B------:R-:W-:Y:S01]  /*15b0*/  LEA.HI R3, R3, R90, RZ, 0x3 ;  /* 0x0000005a03037211 */ /* 0x000fe200078f18ff */
[----:B------:R-:W-:Y:S01]  /*15c0*/  ULOP3.LUT UR4, UR4, 0x1, URZ, 0xc0, !UPT ;  /* 0x0000000104047892 */ /* 0x000fe2000f8ec03f */
[----:B------:R-:W-:-:S02]  /*15d0*/  ULDC UR44, c[0x0][0x658] ;  /* 0x00019600002c7ab9 */ /* 0x000fc40000000800 */
[----:B------:R-:W-:Y:S01]  /*15e0*/  LOP3.LUT R3, R3, 0xfffffff8, RZ, 0xc0, !PT ;  /* 0xfffffff803037812 */ /* 0x000fe200078ec0ff */
[----:B------:R-:W2:Y:S01]  /*15f0*/  LDC R96, c[0x0][0x288] ;  /* 0x0000a200ff607b82 */ /* 0x000ea20000000800 */
[----:B------:R-:W-:Y:S01]  /*1600*/  UMOV UR6, 0xffffffff ;  /* 0xffffffff00067882 */ /* 0x000fe20000000000 */
[----:B------:R-:W-:Y:S01]  /*1610*/  ULDC UR8, c[0x0][0x284] ;  /* 0x0000a10000087ab9 */ /* 0x000fe20000000800 */
[----:B------:R-:W-:Y:S01]  /*1620*/  USEL UR45, UR45, URZ, !UP0 ;  /* 0x0000003f2d2d7287 */ /* 0x000fe2000c000000 */
[----:B------:R-:W-:Y:S01]  /*1630*/  IMAD.IADD R90, R90, 0x1, -R3 ;  /* 0x000000015a5a7824 */ /* 0x000fe200078e0a03 */
[----:B------:R-:W-:Y:S01]  /*1640*/  LOP3.LUT R3, R0, 0xfffffffc, RZ, 0xc0, !PT ;  /* 0xfffffffc00037812 */ /* 0x000fe200078ec0ff */
[----:B------:R-:W-:Y:S01]  /*1650*/  VIADD R0, R5, 0xffffffff ;  /* 0xffffffff05007836 */ /* 0x000fe20000000000 */
[----:B------:R-:W-:Y:S01]  /*1660*/  USEL UR46, UR37, 0x1, UP1 ;  /* 0x00000001252e7887 */ /* 0x000fe20008800000 */
[--C-:B------:R-:W-:Y:S01]  /*1670*/  IMAD R99, R9, -0x10, -R90.reuse ;  /* 0xfffffff009637824 */ /* 0x100fe200078e0a5a */
[----:B0-----:R-:W-:Y:S01]  /*1680*/  ULEA UR42, UR5, UR42, 0x18 ;  /* 0x0000002a052a7291 */ /* 0x001fe2000f8ec03f */
[----:B------:R-:W-:Y:S01]  /*1690*/  IMAD.IADD R3, R4, 0x1, -R3 ;  /* 0x0000000104037824 */ /* 0x000fe200078e0a03 */
[C---:B------:R-:W-:Y:S01]  /*16a0*/  ISETP.NE.AND P0, PT, R0.reuse, RZ, PT ;  /* 0x000000ff0000720c */ /* 0x040fe20003f05270 */
[----:B------:R-:W-:Y:S01]  /*16b0*/  IMAD.SHL.U32 R0, R0, 0x8, RZ ;  /* 0x0000000800007824 */ /* 0x000fe200078e00ff */
[----:B------:R-:W-:Y:S01]  /*16c0*/  UIADD3 UR50, UR42, 0x50, URZ ;  /* 0x000000502a327890 */ /* 0x000fe2000fffe03f */
[--C-:B------:R-:W-:Y:S01]  /*16d0*/  SHF.R.S32.HI R91, RZ, 0x1f, R90.reuse ;  /* 0x0000001fff5b7819 */ /* 0x100fe2000001145a */
[----:B------:R-:W-:Y:S01]  /*16e0*/  IMAD.SHL.U32 R92, R3, 0x2, RZ ;  /* 0x00000002035c7824 */ /* 0x000fe200078e00ff */
[----:B------:R-:W-:Y:S01]  /*16f0*/  USHF.L.U32 UR6, UR6, UR44, URZ ;  /* 0x0000002c06067299 */ /* 0x000fe2000800063f */
[----:B------:R-:W-:Y:S01]  /*1700*/  LOP3.LUT R0, R0, 0x8, RZ, 0xc0, !PT ;  /* 0x0000000800007812 */ /* 0x000fe200078ec0ff */
[----:B------:R-:W-:Y:S01]  /*1710*/  UISETP.EQ.U32.AND UP0, UPT, UR4, 0x1, !UP0 ;  /* 0x000000010400788c */ /* 0x000fe2000c702070 */
[----:B------:R-:W-:Y:S01]  /*1720*/  IMAD.WIDE R90, R9, 0x10, R90 ;  /* 0x00000010095a7825 */ /* 0x000fe200078e025a */
[C---:B-1----:R-:W-:Y:S01]  /*1730*/  SHF.L.U64.HI R94, R6.reuse, 0x3, R7 ;  /* 0x00000003065e7819 */ /* 0x042fe20000010207 */
[----:B------:R-:W-:Y:S01]  /*1740*/  ULDC UR43, c[0x0][0x600] ;  /* 0x00018000002b7ab9 */ /* 0x000fe20000000800 */
[----:B------:R-:W-:Y:S01]  /*1750*/  SEL R100, RZ, 0x1, P0 ;  /* 0x00000001ff647807 */ /* 0x000fe20000000000 */
[----:B------:R-:W-:Y:S01]  /*1760*/  IMAD.SHL.U32 R95, R6, 0x8, RZ ;  /* 0x00000008065f7824 */ /* 0x000fe200078e00ff */
[----:B------:R-:W-:Y:S01]  /*1770*/  LEA R97, R5, UR50, 0x3 ;  /* 0x0000003205617c11 */ /* 0x000fe2000f8e18ff */
[----:B--2---:R-:W-:Y:S01]  /*1780*/  IMAD R96, R3, -0x2, R96 ;  /* 0xfffffffe03607824 */ /* 0x004fe200078e0260 */
[C---:B------:R-:W-:Y:S01]  /*1790*/  LOP3.LUT R101, R0.reuse, 0x8, RZ, 0x3c, !PT ;  /* 0x0000000800657812 */ /* 0x040fe200078e3cff */
[----:B------:R-:W-:Y:S01]  /*17a0*/  VIADD R99, R99, UR8 ;  /* 0x0000000863637c36 */ /* 0x000fe20008000000 */
[----:B------:R-:W-:Y:S01]  /*17b0*/  LOP3.LUT R98, R0, 0x18, RZ, 0x3c, !PT ;  /* 0x0000001800627812 */ /* 0x000fe200078e3cff */
[----:B------:R-:W-:Y:S01]  /*17c0*/  UMOV UR7, 0x1 ;  /* 0x0000000100077882 */ /* 0x000fe20000000000 */
[----:B------:R-:W-:Y:S01]  /*17d0*/  SHF.R.S32.HI R93, RZ, 0x1f, R92 ;  /* 0x0000001fff5d7819 */ /* 0x000fe2000001145c */
[----:B------:R-:W-:-:S02]  /*17e0*/  ULOP3.LUT UR49, UR40, 0x1, URZ, 0xfc, !UPT ;  /* 0x0000000128317892 */ /* 0x000fc4000f8efc3f */
[----:B------:R-:W-:Y:S02]  /*17f0*/  USHF.L.U32 UR36, UR37, 0x1, URZ ;  /* 0x0000000125247899 */ /* 0x000fe4000800063f */
[----:B------:R-:W-:Y:S02]  /*1800*/  USHF.L.U64.HI UR41, UR52, 0x1, UR39 ;  /* 0x0000000134297899 */ /* 0x000fe40008010227 */
[----:B------:R-:W-:Y:S02]  /*1810*/  UIADD3 UR43, UR43, -0x1, URZ ;  /* 0xffffffff2b2b7890 */ /* 0x000fe4000fffe03f */
[----:B------:R-:W-:Y:S02]  /*1820*/  USHF.L.U32 UR44, UR7, UR44, URZ ;  /* 0x0000002c072c7299 */ /* 0x000fe4000800063f */
[----:B------:R-:W-:Y:S02]  /*1830*/  UIADD3 UR46, -UR46, UR37, URZ ;  /* 0x000000252e2e7290 */ /* 0x000fe4000fffe13f */
[----:B------:R-:W-:-:S02]  /*1840*/  ULOP3.LUT UR47, URZ, UR6, URZ, 0x33, !UPT ;  /* 0x000000063f2f7292 */ /* 0x000fc4000f8e333f */
[----:B------:R-:W-:-:S12]  /*1850*/  USEL UR48, URZ, 0x1, !UP0 ;  /* 0x000000013f307887 */ /* 0x000fd8000c000000 */
.L_x_165:
[----:B------:R-:W-:-:S04]  /*1860*/  SHF.L.U32 R0, R100, 0x1f, RZ ;  /* 0x0000001f64007819 */ /* 0x000fc800000006ff */
[----:B------:R-:W0:Y:S02]  /*1870*/  SYNCS.PHASECHK.TRANS64.TRYWAIT P0, [R97+URZ+-0x8], R0 ;  /* 0xfffff800610075a7 */ /* 0x000e24000800017f */
[----:B01234-:R-:W-:Y:S05]  /*1880*/  @!P0 BRA `(.L_x_18) ;  /* 0x0000005800c08947 */ /* 0x01ffea0003800000 */
.L_x_187:
[----:B------:R-:W-:Y:S02]  /*1890*/  ULDC UR4, c[0x0][0x28c] ;  /* 0x0000a30000047ab9 */ /* 0x000fe40000000800 */
[----:B------:R-:W-:-:S13]  /*18a0*/  ISETP.LT.AND P0, PT, RZ, UR4, PT ;  /* 0x00000004ff007c0c */ /* 0x000fda000bf01270 */
[----:B------:R-:W-:Y:S05]  /*18b0*/  @P0 BRA `(.L_x_19) ;  /* 0x0000000000400947 */ /* 0x000fea0003800000 */
[----:B0-----:R-:W-:Y:S01]  /*18c0*/  MOV R0, 0x0 ;  /* 0x0000000000007802 */ /* 0x001fe20000000f00 */
[----:B------:R-:W-:Y:S01]  /*18d0*/  ULDC.64 UR4, c[0x4][0x68] ;  /* 0x01001a0000047ab9 */ /* 0x000fe20000000a00 */
[----:B------:R-:W-:Y:S01]  /*18e0*/  ULDC.64 UR6, c[0x4][0x8] ;  /* 0x0100020000067ab9 */ /* 0x000fe20000000a00 */
[----:B------:R-:W-:Y:S01]  /*18f0*/  IMAD.U32 R4, RZ, RZ, UR4 ;  /* 0x00000004ff047e24 */ /* 0x000fe2000f8e00ff */
[----:B------:R0:W1:Y:S01]  /*1900*/  LDC.64 R14, c[0x4][R0] ;  /* 0x01000000000e7b82 */ /* 0x0000620000000a00 */
[----:B------:R-:W-:Y:S01]  /*1910*/  IMAD.U32 R5, RZ, RZ, UR5 ;  /* 0x00000005ff057e24 */ /* 0x000fe2000f8e00ff */
[----:B------:R-:W-:Y:S01]  /*1920*/  ULDC.64 UR4, c[0x4][0x70] ;  /* 0x01001c0000047ab9 */ /* 0x000fe20000000a00 */
[----:B------:R-:W-:Y:S02]  /*1930*/  IMAD.U32 R10, RZ, RZ, UR6 ;  /* 0x00000006ff0a7e24 */ /* 0x000fe4000f8e00ff */
[----:B------:R-:W-:Y:S02]  /*1940*/  IMAD.U32 R6, RZ, RZ, UR4 ;  /* 0x00000004ff067e24 */ /* 0x000fe4000f8e00ff */
[----:B------:R-:W-:-:S02]  /*1950*/  IMAD.U32 R7, RZ, RZ, UR5 ;  /* 0x00000005ff077e24 */ /* 0x000fc4000f8e00ff */
[----:B------:R-:W-:Y:S02]  /*1960*/  IMAD.U32 R11, RZ, RZ, UR7 ;  /* 0x00000007ff0b7e24 */ /* 0x000fe4000f8e00ff */
[----:B------:R-:W-:Y:S02]  /*1970*/  IMAD.MOV.U32 R8, RZ, RZ, 0x1e1 ;  /* 0x000001e1ff087424 */ /* 0x000fe400078e00ff */
[----:B------:R-:W-:Y:S02]  /*1980*/  IMAD.MOV.U32 R12, RZ, RZ, 0x1 ;  /* 0x00000001ff0c7424 */ /* 0x000fe400078e00ff */
[----:B0-----:R-:W-:-:S07]  /*1990*/  IMAD.MOV.U32 R13, RZ, RZ, RZ ;  /* 0x000000ffff0d7224 */ /* 0x001fce00078e00ff */
[----:B------:R-:W-:-:S07]  /*19a0*/  LEPC R20, `(.L_x_19) ;  /* 0x000000001014794e */ /* 0x000fce0000000000 */
[----:B-1---5:R-:W-:Y:S05]  /*19b0*/  CALL.ABS.NOINC R14 ;  /* 0x000000000e007343 */ /* 0x022fea0003c00000 */
.L_x_19:
[----:B0-----:R-:W-:-:S05]  /*19c0*/  IMAD.U32 R0, RZ, RZ, UR49 ;  /* 0x00000031ff007e24 */ /* 0x001fca000f8e00ff */
[----:B------:R-:W-:-:S13]  /*19d0*/  ISETP.NE.AND P0, PT, R0, 0x3, PT ;  /* 0x000000030000780c */ /* 0x000fda0003f05270 */
[----:B------:R-:W-:Y:S05]  /*19e0*/  @!P0 BRA `(.L_x_20) ;  /* 0x0000000000048947 */ /* 0x000fea0003800000 */
[----:B------:R-:W-:Y:S01]  /*19f0*/  BPT.TRAP 0x1 ;  /* 0x000000040000795c */ /* 0x000fe20000300000 */
.L_x_20:
[----:B------:R-:W-:Y:S02]  /*1a00*/  IMAD.U32 R3, RZ, RZ, UR45 ;  /* 0x0000002dff037e24 */ /* 0x000fe4000f8e00ff */
[----:B------:R-:W-:-:S03]  /*1a10*/  IMAD.U32 R0, RZ, RZ, UR48 ;  /* 0x00000030ff007e24 */ /* 0x000fc6000f8e00ff */
[----:B------:R-:W-:Y:S02]  /*1a20*/  LEA R3, R3, UR42, 0x3 ;  /* 0x0000002a03037c11 */ /* 0x000fe4000f8e18ff */
[----:B------:R-:W-:-:S04]  /*1a30*/  SHF.L.U32 R0, R0, 0x1f, RZ ;  /* 0x0000001f00007819 */ /* 0x000fc800000006ff */
[----:B------:R0:W1:Y:S01]  /*1a40*/  SYNCS.PHASECHK.TRANS64.TRYWAIT P1, [R3+URZ], R0 ;  /* 0x00000000030075a7 */ /* 0x000062000802017f */
[----:B------:R-:W-:Y:S05]  /*1a50*/  @!P0 BRA `(.L_x_21) ;  /* 0x0000000000048947 */ /* 0x000fea0003800000 */
[----:B------:R-:W-:Y:S01]  /*1a60*/  BPT.TRAP 0x1 ;  /* 0x000000040000795c */ /* 0x000fe20000300000 */
.L_x_21:
[----:B------:R-:W-:-:S05]  /*1a70*/  IMAD.U32 R4, RZ, RZ, UR46 ;  /* 0x0000002eff047e24 */ /* 0x000fca000f8e00ff */
[----:B------:R-:W-:Y:S01]  /*1a80*/  ISETP.GE.AND P2, PT, R4, 0x1, PT ;  /* 0x000000010400780c */ /* 0x000fe20003f46270 */
[----:B-1----:R-:W-:-:S12]  /*1a90*/  @P1 BRA `(.L_x_22) ;  /* 0x0000000000081947 */ /* 0x002fd80003800000 */
[----:B------:R-:W1:Y:S02]  /*1aa0*/  SYNCS.PHASECHK.TRANS64.TRYWAIT P1, [R3+URZ], R0 ;  /* 0x00000000030075a7 */ /* 0x000e64000802017f */
[----:B-1----:R-:W-:Y:S05]  /*1ab0*/  @!P1 BRA `(.L_x_23) ;  /* 0x0000005800489947 */ /* 0x002fea0003800000 */
.L_x_22:
[----:B------:R-:W-:Y:S05]  /*1ac0*/  WARPSYNC.ALL ;  /* 0x0000000000007948 */ /* 0x000fea0003800000 */
[----:B------:R-:W-:Y:S01]  /*1ad0*/  UIADD3 UR4, UR42, 0x180, URZ ;  /* 0x000001802a047890 */ /* 0x000fe2000fffe03f */
[----:B------:R-:W-:Y:S01]  /*1ae0*/  WARPGROUP.ARRIVE ;  /* 0x00000000000079c5 */ /* 0x000fe20000000000 */
[----:B------:R-:W-:Y:S02]  /*1af0*/  UIADD3 UR5, UR42, 0x10180, URZ ;  /* 0x000101802a057890 */ /* 0x000fe4000fffe03f */
[----:B------:R-:W-:Y:S02]  /*1b00*/  USHF.R.U32.HI UR4, URZ, 0x4, UR4 ;  /* 0x000000043f047899 */ /* 0x000fe40008011604 */
[----:B------:R-:W-:-:S02]  /*1b10*/  USHF.R.U32.HI UR5, URZ, 0x4, UR5 ;  /* 0x000000043f057899 */ /* 0x000fc40008011605 */
[----:B------:R-:W-:Y:S02]  /*1b20*/  ULOP3.LUT UR4, UR4, 0x3fff, URZ, 0xc0, !UPT ;  /* 0x00003fff04047892 */ /* 0x000fe4000f8ec03f */
[----:B------:R-:W-:Y:S02]  /*1b30*/  ULOP3.LUT UR5, UR5, 0x3fff, URZ, 0xc0, !UPT ;  /* 0x00003fff05057892 */ /* 0x000fe4000f8ec03f */
[----:B------:R-:W-:Y:S02]  /*1b40*/  ULOP3.LUT UR8, UR4, 0x10000, URZ, 0xfc, !UPT ;  /* 0x0001000004087892 */ /* 0x000fe4000f8efc3f */
[----:B------:R-:W-:Y:S02]  /*1b50*/  ULOP3.LUT UR9, UR5, 0x10000, URZ, 0xfc, !UPT ;  /* 0x0001000005097892 */ /* 0x000fe4000f8efc3f */
[----:B------:R-:W-:Y:S02]  /*1b60*/  ULEA UR11, UR45, UR8, 0xa ;  /* 0x000000082d0b7291 */ /* 0x000fe4000f8e503f */
[----:B------:R-:W-:Y:S01]  /*1b70*/  ULEA UR10, UR45, UR9, 0xb ;  /* 0x000000092d0a7291 */ /* 0x000fe2000f8e583f */
[----:B------:R-:W-:Y:S01]  /*1b80*/  UMOV UR5, 0x40000040 ;  /* 0x4000004000057882 */ /* 0x000fe20000000000 */
[----:B------:R-:W-:-:S03]  /*1b90*/  UMOV UR7, 0x40000040 ;  /* 0x4000004000077882 */ /* 0x000fc60000000000 */
[----:B------:R-:W-:Y:S02]  /*1ba0*/  UMOV UR4, UR11 ;  /* 0x0000000b00047c82 */ /* 0x000fe40008000000 */
[----:B------:R-:W-:Y:S02]  /*1bb0*/  UMOV UR6, UR10 ;  /* 0x0000000a00067c82 */ /* 0x000fe40008000000 */
[----:B------:R-:W-:Y:S01]  /*1bc0*/  HGMMA.64x128x8.F32.TF32 R24, gdesc[UR4], RZ, !UPT, gsb0 ;  /* 0x05e00000041879f0 */ /* 0x000fe2000c0028ff */
[----:B------:R-:W-:Y:S02]  /*1bd0*/  UIADD3 UR4, UR11, 0x2, URZ ;  /* 0x000000020b047890 */ /* 0x000fe4000fffe03f */
[----:B------:R-:W-:Y:S01]  /*1be0*/  UIADD3 UR6, UR10, 0x2, URZ ;  /* 0x000000020a067890 */ /* 0x000fe2000fffe03f */
[----:B------:R-:W-:Y:S01]  /*1bf0*/  UMOV UR5, 0x40000040 ;  /* 0x4000004000057882 */ /* 0x000fe20000000000 */
[----:B------:R-:W-:Y:S01]  /*1c00*/  UMOV UR7, 0x40000040 ;  /* 0x4000004000077882 */ /* 0x000fe20000000000 */
[----:B------:R-:W-:-:S02]  /*1c10*/  WARPGROUP.DEPBAR.LE gsb0, 0x0 ;  /* 0x00008000000079c5 */ /* 0x000fc40000010000 */
[----:B------:R-:W-:-:S06]  /*1c20*/  WARPGROUP.ARRIVE ;  /* 0x00000000000079c5 */ /* 0x000fcc0000000000 */
[----:B------:R-:W-:Y:S01]  /*1c30*/  HGMMA.64x128x8.F32.TF32 R24, gdesc[UR4], R24, gsb0 ;  /* 0x05e00000041879f0 */ /* 0x000fe20008002818 */
[----:B------:R-:W-:Y:S02]  /*1c40*/  UIADD3 UR4, UR11, 0x4, URZ ;  /* 0x000000040b047890 */ /* 0x000fe4000fffe03f */
[----:B------:R-:W-:Y:S01]  /*1c50*/  UIADD3 UR6, UR10, 0x4, URZ ;  /* 0x000000040a067890 */ /* 0x000fe2000fffe03f */
[----:B------:R-:W-:Y:S01]  /*1c60*/  UMOV UR5, 0x40000040 ;  /* 0x4000004000057882 */ /* 0x000fe20000000000 */
[----:B------:R-:W-:Y:S01]  /*1c70*/  UMOV UR7, 0x40000040 ;  /* 0x4000004000077882 */ /* 0x000fe20000000000 */
[----:B------:R-:W-:Y:S02]  /*1c80*/  WARPGROUP.DEPBAR.LE gsb0, 0x0 ;  /* 0x00008000000079c5 */ /* 0x000fe40000010000 */
        /* <DEDUP_REMOVED lines=36> */
[----:B------:R-:W-:Y:S03]  /*1ed0*/  HGMMA.64x128x8.F32.TF32 R24, gdesc[UR4], R24, gsb0 ;  /* 0x05e00000041879f0 */ /* 0x000fe60008002818 */
[----:B------:R-:W-:Y:S02]  /*1ee0*/  WARPGROUP.DEPBAR.LE gsb0, 0x0 ;  /* 0x00008000000079c5 */ /* 0x000fe40000010000 */
[----:B------:R-:W-:Y:S05]  /*1ef0*/  @!P2 BRA `(.L_x_24) ;  /* 0x000000040088a947 */ /* 0x000fea0003800000 */
[----:B------:R-:W-:Y:S01]  /*1f00*/  UIADD3 UR10, UR45, 0x1, URZ ;  /* 0x000000012d0a7890 */ /* 0x000fe2000fffe03f */
[----:B01----:R-:W-:Y:S02]  /*1f10*/  IMAD.U32 R0, RZ, RZ, UR46 ;  /* 0x0000002eff007e24 */ /* 0x003fe4000f8e00ff */
[----:B------:R-:W-:Y:S01]  /*1f20*/  IMAD.U32 R3, RZ, RZ, UR45 ;  /* 0x0000002dff037e24 */ /* 0x000fe2000f8e00ff */
[----:B------:R-:W-:-:S04]  /*1f30*/  UISETP.NE.AND UP0, UPT, UR10, 0x4, UPT ;  /* 0x000000040a00788c */ /* 0x000fc8000bf05270 */
[----:B------:R-:W-:Y:S02]  /*1f40*/  USEL UR4, URZ, 0x1, UP0 ;  /* 0x000000013f047887 */ /* 0x000fe40008000000 */
[----:B------:R-:W-:Y:S02]  /*1f50*/  USEL UR10, UR10, URZ, UP0 ;  /* 0x0000003f0a0a7287 */ /* 0x000fe40008000000 */
[----:B------:R-:W-:-:S06]  /*1f60*/  ULOP3.LUT UR4, UR48, UR4, URZ, 0x3c, !UPT ;  /* 0x0000000430047292 */ /* 0x000fcc000f8e3c3f */
[----:B------:R-:W-:-:S07]  /*1f70*/  IMAD.U32 R6, RZ, RZ, UR4 ;  /* 0x00000004ff067e24 */ /* 0x000fce000f8e00ff */
.L_x_31:
[----:B------:R-:W-:Y:S05]  /*1f80*/  @!P0 BRA `(.L_x_25) ;  /* 0x0000000000048947 */ /* 0x000fea0003800000 */
[----:B------:R-:W-:Y:S01]  /*1f90*/  BPT.TRAP 0x1 ;  /* 0x000000040000795c */ /* 0x000fe20000300000 */
.L_x_25:
[----:B------:R-:W-:Y:S01]  /*1fa0*/  ULEA UR4, UR10, UR42, 0x3 ;  /* 0x0000002a0a047291 */ /* 0x000fe2000f8e183f */
[----:B------:R-:W-:-:S08]  /*1fb0*/  SHF.L.U32 R4, R6, 0x1f, RZ ;  /* 0x0000001f06047819 */ /* 0x000fd000000006ff */
[----:B------:R0:W1:Y:S01]  /*1fc0*/  SYNCS.PHASECHK.TRANS64.TRYWAIT P1, [UR4], R4 ;  /* 0x00000004ff0075a7 */ /* 0x0000620008020144 */
[----:B------:R-:W-:Y:S05]  /*1fd0*/  @!P0 BRA `(.L_x_26) ;  /* 0x0000000000048947 */ /* 0x000fea0003800000 */
[----:B------:R-:W-:Y:S01]  /*1fe0*/  BPT.TRAP 0x1 ;  /* 0x000000040000795c */ /* 0x000fe20000300000 */
.L_x_26:
[----:B-1----:R-:W-:Y:S05]  /*1ff0*/  @P1 BRA `(.L_x_27) ;  /* 0x0000000000081947 */ /* 0x002fea0003800000 */
[----:B------:R-:W1:Y:S02]  /*2000*/  SYNCS.PHASECHK.TRANS64.TRYWAIT P1, [UR4], R4 ;  /* 0x00000004ff0075a7 */ /* 0x000e640008020144 */
[----:B-1----:R-:W-:Y:S05]  /*2010*/  @!P1 BRA `(.L_x_28) ;  /* 0x0000005400049947 */ /* 0x002fea0003800000 */
.L_x_27:
[----:B------:R-:W-:Y:S01]  /*2020*/  ULEA UR12, UR10, UR8, 0xa ;  /* 0x000000080a0c7291 */ /* 0x000fe2000f8e503f */
[----:B------:R-:W-:Y:S01]  /*2030*/  WARPGROUP.ARRIVE ;  /* 0x00000000000079c5 */ /* 0x000fe20000000000 */
[----:B------:R-:W-:Y:S01]  /*2040*/  ULEA UR11, UR10, UR9, 0xb ;  /* 0x000000090a0b7291 */ /* 0x000fe2000f8e583f */
[----:B------:R-:W-:Y:S01]  /*2050*/  UMOV UR5, 0x40000040 ;  /* 0x4000004000057882 */ /* 0x000fe20000000000 */
[----:B------:R-:W-:-:S03]  /*2060*/  UMOV UR7, 0x40000040 ;  /* 0x4000004000077882 */ /* 0x000fc60000000000 */
[----:B------:R-:W-:Y:S02]  /*2070*/  UMOV UR4, UR12 ;  /* 0x0000000c00047c82 */ /* 0x000fe40008000000 */
[----:B------:R-:W-:Y:S02]  /*2080*/  UMOV UR6, UR11 ;  /* 0x0000000b00067c82 */ /* 0x000fe40008000000 */
[----:B------:R-:W-:Y:S01]  /*2090*/  HGMMA.64x128x8.F32.TF32 R24, gdesc[UR4], R24, gsb0 ;  /* 0x05e00000041879f0 */ /* 0x000fe20008002818 */
        /* <DEDUP_REMOVED lines=51> */
[----:B------:R-:W-:Y:S01]  /*23d0*/  BPT.TRAP 0x1 ;  /* 0x000000040000795c */ /* 0x000fe20000300000 */
.L_x_29:
[----:B------:R-:W-:Y:S01]  /*23e0*/  ISETP.NE.AND P1, PT, R23, RZ, PT ;  /* 0x000000ff1700720c */ /* 0x000fe20003f25270 */
[----:B------:R-:W-:-:S12]  /*23f0*/  UISETP.GT.U32.AND UP0, UPT, UR40, 0x1, UPT ;  /* 0x000000012800788c */ /* 0x000fd8000bf04070 */
[----:B01----:R-:W-:-:S05]  /*2400*/  @P1 LEA R4, R3, UR42, 0x3 ;  /* 0x0000002a03041c11 */ /* 0x003fca000f8e18ff */
[----:B------:R-:W-:-:S05]  /*2410*/  @P1 VIADD R5, R4, 0x20 ;  /* 0x0000002004051836 */ /* 0x000fca0000000000 */
[----:B------:R-:W-:-:S04]  /*2420*/  @P1 PRMT R5, R22, 0x654, R5 ;  /* 0x0000065416051816 */ /* 0x000fc80000000005 */
[----:B------:R0:W-:Y:S01]  /*2430*/  @P1 SYNCS.ARRIVE.TRANS64.RED.A1T0 RZ, [R5+URZ], RZ ;  /* 0x000000ff05ff19a7 */ /* 0x0001e2000810043f */
[----:B------:R-:W-:-:S13]  /*2440*/  PLOP3.LUT P1, PT, PT, PT, UP0, 0x80, 0x0 ;  /* 0x000000000000781c */ /* 0x000fda0003f2f008 */
[----:B0-----:R-:W-:Y:S05]  /*2450*/  @P1 BRA `(.L_x_30) ;  /* 0x0000000000041947 */ /* 0x001fea0003800000 */
[----:B------:R-:W-:Y:S01]  /*2460*/  BPT.TRAP 0x1 ;  /* 0x000000040000795c */ /* 0x000fe20000300000 */
.L_x_30:
[----:B------:R-:W-:Y:S01]  /*2470*/  UIADD3 UR10, UR10, 0x1, URZ ;  /* 0x000000010a0a7890 */ /* 0x000fe2000fffe03f */
[C---:B------:R-:W-:Y:S01]  /*2480*/  ISETP.GT.AND P2, PT, R0.reuse, 0x1, PT ;  /* 0x000000010000780c */ /* 0x040fe20003f44270 */
[----:B------:R-:W-:Y:S02]  /*2490*/  VIADD R3, R3, 0x1 ;  /* 0x0000000103037836 */ /* 0x000fe40000000000 */
[----:B------:R-:W-:Y:S01]  /*24a0*/  UISETP.NE.AND UP0, UPT, UR10, 0x4, UPT ;  /* 0x000000040a00788c */ /* 0x000fe2000bf05270 */
[----:B------:R-:W-:Y:S02]  /*24b0*/  VIADD R0, R0, 0xffffffff ;  /* 0xffffffff00007836 */ /* 0x000fe40000000000 */
[C---:B------:R-:W-:Y:S01]  /*24c0*/  ISETP.NE.AND P1, PT, R3.reuse, 0x4, PT ;  /* 0x000000040300780c */ /* 0x040fe20003f25270 */
[----:B------:R-:W-:Y:S02]  /*24d0*/  USEL UR4, URZ, 0x1, UP0 ;  /* 0x000000013f047887 */ /* 0x000fe40008000000 */
[----:B------:R-:W-:Y:S01]  /*24e0*/  USEL UR10, UR10, URZ, UP0 ;  /* 0x0000003f0a0a7287 */ /* 0x000fe20008000000 */
[----:B------:R-:W-:-:S03]  /*24f0*/  SEL R3, R3, RZ, P1 ;  /* 0x000000ff03037207 */ /* 0x000fc60000800000 */
[----:B------:R-:W-:Y:S01]  /*2500*/  LOP3.LUT R6, R6, UR4, RZ, 0x3c, !PT ;  /* 0x0000000406067c12 */ /* 0x000fe2000f8e3cff */
[----:B------:R-:W-:Y:S07]  /*2510*/  @P2 BRA `(.L_x_31) ;  /* 0xfffffff800982947 */ /* 0x000fee000383ffff */
.L_x_24:
[----:B01----:R-:W0:Y:S01]  /*2520*/  LDC R0, c[0x0][0x28c] ;  /* 0x0000a300ff007b82 */ /* 0x003e220000000800 */
[----:B------:R1:W-:Y:S01]  /*2530*/  SYNCS.ARRIVE.TRANS64.A1T0 RZ, [R101+UR50], RZ ;  /* 0x000000ff65ff79a7 */ /* 0x0003e20008100032 */
[----:B0-----:R-:W-:-:S13]  /*2540*/  ISETP.GE.AND P1, PT, R0, 0x1, PT ;  /* 0x000000010000780c */ /* 0x001fda0003f26270 */
[----:B-1----:R-:W-:Y:S05]  /*2550*/  @!P1 BRA `(.L_x_32) ;  /* 0x0000000000409947 */ /* 0x002fea0003800000 */
[----:B------:R-:W-:Y:S05]  /*2560*/  @!P0 BRA `(.L_x_33) ;  /* 0x0000000000048947 */ /* 0x000fea0003800000 */
[----:B------:R-:W-:Y:S01]  /*2570*/  BPT.TRAP 0x1 ;  /* 0x000000040000795c */ /* 0x000fe20000300000 */
.L_x_33:
[----:B------:R-:W-:Y:S01]  /*2580*/  ISETP.NE.AND P0, PT, R23, RZ, PT ;  /* 0x000000ff1700720c */ /* 0x000fe20003f05270 */
[----:B------:R-:W-:-:S12]  /*2590*/  IMAD.U32 R3, RZ, RZ, UR42 ;  /* 0x0000002aff037e24 */ /* 0x000fd8000f8e00ff */
[----:B------:R-:W-:-:S05]  /*25a0*/  VOTEU.ANY UP0, P0 ;  /* 0x00000000003f7886 */ /* 0x000fca0000000100 */
[----:B------:R-:W-:Y:S02]  /*25b0*/  @UP0 UIADD3 UR4, UR46, UR45, URZ ;  /* 0x0000002d2e040290 */ /* 0x000fe4000fffe03f */
[----:B------:R-:W-:-:S04]  /*25c0*/  UISETP.GT.U32.AND UP0, UPT, UR40, 0x1, UPT ;  /* 0x000000012800788c */ /* 0x000fc8000bf04070 */
[----:B------:R-:W-:-:S04]  /*25d0*/  IMAD.U32 R0, RZ, RZ, UR4 ;  /* 0x00000004ff007e24 */ /* 0x000fc8000f8e00ff */
[----:B------:R-:W-:-:S05]  /*25e0*/  @P0 IMAD.SHL.U32 R0, R0, 0x8, RZ ;  /* 0x0000000800000824 */ /* 0x000fca00078e00ff */
[----:B------:R-:W-:-:S04]  /*25f0*/  @P0 LOP3.LUT R0, R0, 0x18, RZ, 0xc0, !PT ;  /* 0x0000001800000812 */ /* 0x000fc800078ec0ff */
[----:B------:R-:W-:-:S04]  /*2600*/  @P0 IADD3 R3, R3, 0x20, R0 ;  /* 0x0000002003030810 */ /* 0x000fc80007ffe000 */
[----:B------:R-:W-:-:S04]  /*2610*/  @P0 PRMT R3, R22, 0x654, R3 ;  /* 0x0000065416030816 */ /* 0x000fc80000000003 */
[----:B------:R0:W-:Y:S01]  /*2620*/  @P0 SYNCS.ARRIVE.TRANS64.RED.A1T0 RZ, [R3+URZ], RZ ;  /* 0x000000ff03ff09a7 */ /* 0x0001e2000810043f */
[----:B------:R-:W-:-:S13]  /*2630*/  PLOP3.LUT P0, PT, PT, PT, UP0, 0x80, 0x0 ;  /* 0x000000000000781c */ /* 0x000fda0003f0f008 */
[----:B0-----:R-:W-:Y:S05]  /*2640*/  @P0 BRA `(.L_x_32) ;  /* 0x0000000000040947 */ /* 0x001fea0003800000 */
[----:B------:R-:W-:Y:S01]  /*2650*/  BPT.TRAP 0x1 ;  /* 0x000000040000795c */ /* 0x000fe20000300000 */
.L_x_32:
[----:B------:R-:W-:Y:S02]  /*2660*/  SHF.L.U32 R0, R100, 0x1f, RZ ;  /* 0x0000001f64007819 */ /* 0x000fe400000006ff */
[----:B------:R-:W-:Y:S02]  /*2670*/  SHF.R.S32.HI R9, RZ, 0x1f, R19 ;  /* 0x0000001fff097819 */ /* 0x000fe40000011413 */
[----:B------:R-:W0:Y:S02]  /*2680*/  SYNCS.PHASECHK.TRANS64.TRYWAIT P0, [R97+URZ+0x8], R0 ;  /* 0x00000800610075a7 */ /* 0x000e24000800017f */
[----:B0-----:R-:W-:Y:S05]  /*2690*/  @!P0 BRA `(.L_x_34) ;  /* 0x0000004c007c8947 */ /* 0x001fea0003800000 */
.L_x_188:
[----:B------:R-:W-:Y:S01]  /*26a0*/  ULDC.64 UR4, c[0x0][0x5d0] ;  /* 0x0001740000047ab9 */ /* 0x000fe20000000a00 */
[----:B------:R-:W-:Y:S01]  /*26b0*/  ULDC UR6, c[0x0][0x284] ;  /* 0x0000a10000067ab9 */ /* 0x000fe20000000800 */
[----:B0-----:R-:W-:Y:S02]  /*26c0*/  IMAD R0, R9, UR4, RZ ;  /* 0x0000000409007c24 */ /* 0x001fe4000f8e02ff */
[----:B------:R-:W-:Y:S02]  /*26d0*/  IMAD.SHL.U32 R10, R2, 0x80, RZ ;  /* 0x00000080020a7824 */ /* 0x000fe400078e00ff */
[C---:B------:R-:W-:Y:S02]  /*26e0*/  IMAD R5, R19.reuse, UR5, R0 ;  /* 0x0000000513057c24 */ /* 0x040fe4000f8e0200 */
[----:B------:R-:W-:Y:S01]  /*26f0*/  IMAD.SHL.U32 R0, R18, 0x40, RZ ;  /* 0x0000004012007824 */ /* 0x000fe200078e00ff */
[----:B------:R-:W-:Y:S01]  /*2700*/  SHF.R.S32.HI R11, RZ, 0x1f, R10 ;  /* 0x0000001fff0b7819 */ /* 0x000fe2000001140a */
[----:B------:R-:W-:Y:S01]  /*2710*/  IMAD.WIDE.U32 R2, R19, UR4, R92 ;  /* 0x0000000413027c25 */ /* 0x000fe2000f8e005c */
[----:B------:R-:W-:-:S02]  /*2720*/  ULDC.64 UR4, c[0x0][0x5c8] ;  /* 0x0001720000047ab9 */ /* 0x000fc40000000a00 */
[----:B------:R-:W-:Y:S01]  /*2730*/  ISETP.GE.AND P0, PT, R0, UR6, PT ;  /* 0x0000000600007c0c */ /* 0x000fe2000bf06270 */
[----:B------:R-:W-:Y:S01]  /*2740*/  ULDC UR6, c[0x0][0x288] ;  /* 0x0000a20000067ab9 */ /* 0x000fe20000000800 */
[----:B------:R-:W-:Y:S01]  /*2750*/  IADD3 R2, P1, R10, R2, RZ ;  /* 0x000000020a027210 */ /* 0x000fe20007f3e0ff */
[----:B------:R-:W-:Y:S01]  /*2760*/  IMAD.WIDE R20, R18, 0x40, R90 ;  /* 0x0000004012147825 */ /* 0x000fe200078e025a */
[----:B------:R-:W-:Y:S02]  /*2770*/  ISETP.GE.OR P0, PT, R10, UR6, P0 ;  /* 0x000000060a007c0c */ /* 0x000fe40008706670 */
[----:B------:R-:W-:Y:S01]  /*2780*/  IADD3.X R3, R11, R3, R5, P1, !PT ;  /* 0x000000030b037210 */ /* 0x000fe20000ffe405 */
[----:B------:R-:W-:-:S04]  /*2790*/  IMAD R7, R21, UR4, RZ ;  /* 0x0000000415077c24 */ /* 0x000fc8000f8e02ff */
[C---:B------:R-:W-:Y:S02]  /*27a0*/  IMAD R7, R20.reuse, UR5, R7 ;  /* 0x0000000514077c24 */ /* 0x040fe4000f8e0207 */
[----:B------:R-:W-:-:S04]  /*27b0*/  IMAD.WIDE.U32 R102, R20, UR4, R2 ;  /* 0x0000000414667c25 */ /* 0x000fc8000f8e0002 */
[----:B------:R-:W-:Y:S05]  /*27c0*/  @P0 BRA `(.L_x_35) ;  /* 0x0000003000d00947 */ /* 0x000fea0003800000 */
[----:B-----5:R-:W-:Y:S01]  /*27d0*/  FSETP.NEU.AND P1, PT, R89, RZ, PT ;  /* 0x000000ff5900720b */ /* 0x020fe20003f2d000 */
[----:B------:R-:W-:Y:S01]  /*27e0*/  IMAD.IADD R18, R96, 0x1, -R10 ;  /* 0x0000000160127824 */ /* 0x000fe200078e0a0a */
[----:B------:R-:W-:Y:S01]  /*27f0*/  BSSY B0, `(.L_x_35) ;  /* 0x0000331000007945 */ /* 0x000fe20003800000 */
[----:B------:R-:W-:Y:S02]  /*2800*/  IMAD.IADD R0, R99, 0x1, -R0 ;  /* 0x0000000163007824 */ /* 0x000fe400078e0a00 */
[----:B------:R-:W-:Y:S01]  /*2810*/  IMAD.IADD R7, R103, 0x1, R7 ;  /* 0x0000000167077824 */ /* 0x000fe200078e0207 */
[----:B------:R-:W-:-:S04]  /*2820*/  ISETP.GT.AND P0, PT, R18, RZ, PT ;  /* 0x000000ff1200720c */ /* 0x000fc80003f04270 */
[----:B------:R-:W-:-:S03]  /*2830*/  ISETP.GT.AND P2, PT, R0, RZ, P0 ;  /* 0x000000ff0000720c */ /* 0x000fc60000744270 */
[----:B------:R-:W-:Y:S10]  /*2840*/  @!P1 BRA `(.L_x_36) ;  /* 0x0000002400149947 */ /* 0x000ff40003800000 */
[----:B------:R-:W0:Y:S01]  /*2850*/  LDC.64 R106, c[0x0][0x5b8] ;  /* 0x00016e00ff6a7b82 */ /* 0x000e220000000a00 */
[----:B------:R-:W-:-:S07]  /*2860*/  ULDC.64 UR4, c[0x0][0x5c0] ;  /* 0x0001700000047ab9 */ /* 0x000fce0000000a00 */
[----:B------:R-:W1:Y:S08]  /*2870*/  LDC.64 R108, c[0x0][0x5b0] ;  /* 0x00016c00ff6c7b82 */ /* 0x000e700000000a00 */
[----:B------:R-:W2:Y:S01]  /*2880*/  LDC.64 R110, c[0x0][0x5a8] ;  /* 0x00016a00ff6e7b82 */ /* 0x000ea20000000a00 */
[-C--:B0-----:R-:W-:Y:S02]  /*2890*/  IMAD R4, R9, R106.reuse, RZ ;  /* 0x0000006a09047224 */ /* 0x081fe400078e02ff */
[----:B------:R-:W-:-:S04]  /*28a0*/  IMAD.WIDE.U32 R2, R19, R106, R92 ;  /* 0x0000006a13027225 */ /* 0x000fc800078e005c */
[----:B------:R-:W-:Y:S01]  /*28b0*/  IMAD R103, R19, R107, R4 ;  /* 0x0000006b13677224 */ /* 0x000fe200078e0204 */
[----:B------:R-:W-:Y:S01]  /*28c0*/  IADD3 R4, P1, R10, R2, RZ ;  /* 0x000000020a047210 */ /* 0x000fe20007f3e0ff */
[----:B-1----:R-:W-:-:S03]  /*28d0*/  IMAD R2, R21, R108, RZ ;  /* 0x0000006c15027224 */ /* 0x002fc600078e02ff */
[----:B------:R-:W-:Y:S01]  /*28e0*/  IADD3.X R5, R11, R3, R103, P1, !PT ;  /* 0x000000030b057210 */ /* 0x000fe20000ffe467 */
[C---:B------:R-:W-:Y:S02]  /*28f0*/  IMAD R21, R20.reuse, R109, R2 ;  /* 0x0000006d14157224 */ /* 0x040fe400078e0202 */
[----:B------:R-:W-:-:S04]  /*2900*/  IMAD.WIDE.U32 R2, R20, R108, R4 ;  /* 0x0000006c14027225 */ /* 0x000fc800078e0004 */
[----:B------:R-:W-:Y:S01]  /*2910*/  IMAD.IADD R3, R3, 0x1, R21 ;  /* 0x0000000103037824 */ /* 0x000fe200078e0215 */
[----:B--2---:R-:W-:-:S04]  /*2920*/  LEA R8, P1, R2, R110, 0x2 ;  /* 0x0000006e02087211 */ /* 0x004fc800078210ff */
[----:B------:R-:W-:-:S05]  /*2930*/  LEA.HI.X R9, R2, R111, R3, 0x2, P1 ;  /* 0x0000006f02097211 */ /* 0x000fca00008f1403 */
[----:B------:R0:W2:Y:S01]  /*2940*/  @P2 LDG.E.LTC128B R104, desc[UR54][R8.64] ;  /* 0x0000003608682981 */ /* 0x0000a2000c1e1920 */
[----:B------:R-:W-:Y:S01]  /*2950*/  IMAD.WIDE.U32 R2, R20, R108, R10 ;  /* 0x0000006c14027225 */ /* 0x000fe200078e000a */
[----:B------:R-:W-:Y:S01]  /*2960*/  SHF.L.U64.HI R15, R108, 0x3, R109 ;  /* 0x000000036c0f7819 */ /* 0x000fe2000001026d */
[----:B------:R-:W-:Y:S01]  /*2970*/  BSSY B1, `(.L_x_37) ;  /* 0x0000017000017945 */ /* 0x000fe20003800000 */
[----:B------:R-:W-:Y:S01]  /*2980*/  ISETP.GT.AND P0, PT, R0, 0x8, P0 ;  /* 0x000000080000780c */ /* 0x000fe20000704270 */
[----:B------:R-:W-:Y:S01]  /*2990*/  IMAD.SHL.U32 R14, R108, 0x8, RZ ;  /* 0x000000086c0e7824 */ /* 0x000fe200078e00ff */
[----:B------:R-:W-:-:S03]  /*29a0*/  IADD3 R12, P1, R92, R2, RZ ;  /* 0x000000025c0c7210 */ /* 0x000fc60007f3e0ff */
[----:B------:R-:W-:Y:S01]  /*29b0*/  IMAD.WIDE.U32 R14, R20, R108, R14 ;  /* 0x0000006c140e7225 */ /* 0x000fe200078e000e */
[----:B------:R-:W-:Y:S02]  /*29c0*/  IADD3.X R13, R93, R21, R3, P1, !PT ;  /* 0x000000155d0d7210 */ /* 0x000fe40000ffe403 */
[C---:B------:R-:W-:Y:S01]  /*29d0*/  LEA R6, P1, R102.reuse, UR4, 0x2 ;  /* 0x0000000466067c11 */ /* 0x040fe2000f8210ff */
[----:B------:R-:W-:Y:S02]  /*29e0*/  IMAD.IADD R21, R21, 0x1, R15 ;  /* 0x0000000115157824 */ /* 0x000fe400078e020f */
[----:B------:R-:W-:Y:S01]  /*29f0*/  IMAD.WIDE.U32 R12, R19, R106, R12 ;  /* 0x0000006a130c7225 */ /* 0x000fe200078e000c */
[----:B------:R-:W-:Y:S02]  /*2a00*/  LEA.HI.X R7, R102, UR5, R7, 0x2, P1 ;  /* 0x0000000566077c11 */ /* 0x000fe400088f1407 */
[----:B------:R-:W-:Y:S01]  /*2a10*/  ISETP.GT.AND P1, PT, R18, 0x1, PT ;  /* 0x000000011200780c */ /* 0x000fe20003f24270 */
[----:B------:R-:W-:Y:S01]  /*2a20*/  IMAD.IADD R3, R103, 0x1, R13 ;  /* 0x0000000167037824 */ /* 0x000fe200078e020d */
[----:B------:R-:W-:-:S02]  /*2a30*/  LEA R2, P3, R12, R110, 0x2 ;  /* 0x0000006e0c027211 */ /* 0x000fc400078610ff */
[----:B------:R-:W-:Y:S02]  /*2a40*/  ISETP.GT.AND P5, PT, R0, RZ, P1 ;  /* 0x000000ff0000720c */ /* 0x000fe40000fa4270 */
[----:B------:R-:W-:Y:S02]  /*2a50*/  LEA.HI.X R3, R12, R111, R3, 0x2, P3 ;  /* 0x0000006f0c037211 */ /* 0x000fe400018f1403 */
[----:B0-----:R-:W-:-:S04]  /*2a60*/  IADD3 R8, P3, R4, R14, RZ ;  /* 0x0000000e04087210 */ /* 0x001fc80007f7e0ff */
[----:B------:R-:W-:Y:S01]  /*2a70*/  LEA R12, P4, R8, R110, 0x2 ;  /* 0x0000006e080c7211 */ /* 0x000fe200078810ff */
[----:B------:R-:W-:Y:S02]  /*2a80*/  IMAD.X R5, R21, 0x1, R5, P3 ;  /* 0x0000000115057824 */ /* 0x000fe400018e0605 */
[----:B--2---:R-:W-:-:S04]  /*2a90*/  FMUL R9, R104, R89 ;  /* 0x0000005968097220 */ /* 0x004fc80000400000 */
[----:B------:R-:W-:-:S05]  /*2aa0*/  FFMA R9, R24, R88, R9 ;  /* 0x0000005818097223 */ /* 0x000fca0000000009 */
[----:B------:R0:W-:Y:S01]  /*2ab0*/  @P2 STG.E desc[UR54][R6.64], R9 ;  /* 0x0000000906002986 */ /* 0x0001e2000c101936 */
[----:B------:R-:W-:Y:S05]  /*2ac0*/  @!P5 BRA `(.L_x_38) ;  /* 0x000000000004d947 */ /* 0x000fea0003800000 */
[----:B------:R1:W5:Y:S02]  /*2ad0*/  LDG.E.LTC128B R104, desc[UR54][R2.64+0x4] ;  /* 0x0000043602687981 */ /* 0x000364000c1e1920 */
.L_x_38:
[----:B------:R-:W-:Y:S05]  /*2ae0*/  BSYNC B1 ;  /* 0x0000000000017941 */ /* 0x000fea0003800000 */
.L_x_37:
[----:B-----5:R-:W-:Y:S01]  /*2af0*/  FMUL R4, R104, R89 ;  /* 0x0000005968047220 */ /* 0x020fe20000400000 */
[----:B------:R-:W-:-:S03]  /*2b00*/  LEA.HI.X R13, R8, R111, R5, 0x2, P4 ;  /* 0x0000006f080d7211 */ /* 0x000fc600020f1405 */
[----:B------:R-:W-:-:S05]  /*2b10*/  FFMA R25, R25, R88, R4 ;  /* 0x0000005819197223 */ /* 0x000fca0000000004 */
[----:B------:R2:W-:Y:S04]  /*2b20*/  @P5 STG.E desc[UR54][R6.64+0x4], R25 ;  /* 0x0000041906005986 */ /* 0x0005e8000c101936 */
[----:B------:R-:W3:Y:S01]  /*2b30*/  @P0 LDG.E.LTC128B R104, desc[UR54][R12.64] ;  /* 0x000000360c680981 */ /* 0x000ee2000c1e1920 */
[----:B------:R-:W-:Y:S01]  /*2b40*/  IADD3 R10, P2, P3, R92, R14, R10 ;  /* 0x0000000e5c0a7210 */ /* 0x000fe20007b5e00a */
[----:B------:R-:W-:Y:S01]  /*2b50*/  BSSY B1, `(.L_x_39) ;  /* 0x0000010000017945 */ /* 0x000fe20003800000 */
[----:B0-----:R-:W-:Y:S02]  /*2b60*/  SHF.L.U64.HI R9, R95, 0x2, R94 ;  /* 0x000000025f097819 */ /* 0x001fe4000001025e */
[----:B------:R-:W-:Y:S02]  /*2b70*/  IADD3.X R11, R93, R21, R11, P2, P3 ;  /* 0x000000155d0b7210 */ /* 0x000fe400017e640b */
[----:B------:R-:W-:-:S02]  /*2b80*/  LEA R8, P3, R95, R6, 0x2 ;  /* 0x000000065f087211 */ /* 0x000fc400078610ff */
[----:B------:R-:W-:Y:S01]  /*2b90*/  ISETP.GT.AND P1, PT, R0, 0x8, P1 ;  /* 0x000000080000780c */ /* 0x000fe20000f24270 */
[----:B------:R-:W-:Y:S01]  /*2ba0*/  IMAD.WIDE.U32 R10, R19, R106, R10 ;  /* 0x0000006a130a7225 */ /* 0x000fe200078e000a */
[----:B------:R-:W-:-:S03]  /*2bb0*/  ISETP.GT.AND P2, PT, R18, 0x8, PT ;  /* 0x000000081200780c */ /* 0x000fc60003f44270 */
[----:B------:R-:W-:Y:S01]  /*2bc0*/  IMAD.X R9, R9, 0x1, R7, P3 ;  /* 0x0000000109097824 */ /* 0x000fe200018e0607 */
[----:B------:R-:W-:Y:S01]  /*2bd0*/  LEA R4, P4, R10, R110, 0x2 ;  /* 0x0000006e0a047211 */ /* 0x000fe200078810ff */
[----:B------:R-:W-:Y:S02]  /*2be0*/  IMAD.IADD R11, R103, 0x1, R11 ;  /* 0x00000001670b7824 */ /* 0x000fe400078e020b */
[----:B---3--:R-:W-:-:S04]  /*2bf0*/  FMUL R5, R104, R89 ;  /* 0x0000005968057220 */ /* 0x008fc80000400000 */
[----:B------:R-:W-:Y:S01]  /*2c00*/  FFMA R13, R26, R88, R5 ;  /* 0x000000581a0d7223 */ /* 0x000fe20000000005 */
[----:B------:R-:W-:-:S04]  /*2c10*/  LEA.HI.X R5, R10, R111, R11, 0x2, P4 ;  /* 0x0000006f0a057211 */ /* 0x000fc800020f140b */
[----:B------:R2:W-:Y:S01]  /*2c20*/  @P0 STG.E desc[UR54][R8.64], R13 ;  /* 0x0000000d08000986 */ /* 0x0005e2000c101936 */
[----:B------:R-:W-:Y:S05]  /*2c30*/  @!P1 BRA `(.L_x_40) ;  /* 0x0000000000049947 */ /* 0x000fea0003800000 */
[----:B------:R0:W5:Y:S02]  /*2c40*/  LDG.E.LTC128B R104, desc[UR54][R4.64+0x4] ;  /* 0x0000043604687981 */ /* 0x000164000c1e1920 */
.L_x_40:
[----:B------:R-:W-:Y:S05]  /*2c50*/  BSYNC B1 ;  /* 0x0000000000017941 */ /* 0x000fea0003800000 */
.L_x_39:
[----:B-----5:R-:W-:Y:S01]  /*2c60*/  FMUL R10, R104, R89 ;  /* 0x00000059680a7220 */ /* 0x020fe20000400000 */
[----:B------:R-:W-:Y:S01]  /*2c70*/  ISETP.GT.AND P3, PT, R0, RZ, P2 ;  /* 0x000000ff0000720c */ /* 0x000fe20001764270 */
[----:B------:R-:W-:Y:S01]  /*2c80*/  BSSY B1, `(.L_x_41) ;  /* 0x0000006000017945 */ /* 0x000fe20003800000 */
[----:B------:R-:W-:Y:S01]  /*2c90*/  ISETP.GT.AND P0, PT, R18, 0x9, PT ;  /* 0x000000091200780c */ /* 0x000fe20003f04270 */
[----:B------:R-:W-:-:S05]  /*2ca0*/  FFMA R27, R27, R88, R10 ;  /* 0x000000581b1b7223 */ /* 0x000fca000000000a */
[----:B------:R3:W-:Y:S05]  /*2cb0*/  @P1 STG.E desc[UR54][R8.64+0x4], R27 ;  /* 0x0000041b08001986 */ /* 0x0007ea000c101936 */
[----:B------:R-:W-:Y:S05]  /*2cc0*/  @!P3 BRA `(.L_x_42) ;  /* 0x000000000004b947 */ /* 0x000fea0003800000 */
[----:B------:R4:W5:Y:S02]  /*2cd0*/  LDG.E.LTC128B R104, desc[UR54][R2.64+0x20] ;  /* 0x0000203602687981 */ /* 0x000964000c1e1920 */
.L_x_42:
[----:B------:R-:W-:Y:S05]  /*2ce0*/  BSYNC B1 ;  /* 0x0000000000017941 */ /* 0x000fea0003800000 */
.L_x_41:
[----:B-----5:R-:W-:Y:S01]  /*2cf0*/  FMUL R11, R104, R89 ;  /* 0x00000059680b7220 */ /* 0x020fe20000400000 */
[----:B------:R-:W-:Y:S01]  /*2d00*/  ISETP.GT.AND P1, PT, R0, RZ, P0 ;  /* 0x000000ff0000720c */ /* 0x000fe20000724270 */
[----:B------:R-:W-:Y:S02]  /*2d10*/  BSSY B1, `(.L_x_43) ;  /* 0x0000005000017945 */ /* 0x000fe40003800000 */
[----:B------:R-:W-:-:S05]  /*2d20*/  FFMA R11, R28, R88, R11 ;  /* 0x000000581c0b7223 */ /* 0x000fca000000000b */
[----:B------:R0:W-:Y:S05]  /*2d30*/  @P3 STG.E desc[UR54][R6.64+0x20], R11 ;  /* 0x0000200b06003986 */ /* 0x0001ea000c101936 */
[----:B------:R-:W-:Y:S05]  /*2d40*/  @!P1 BRA `(.L_x_44) ;  /* 0x0000000000049947 */ /* 0x000fea0003800000 */
[----:B------:R0:W5:Y:S02]  /*2d50*/  LDG.E.LTC128B R104, desc[UR54][R2.64+0x24] ;  /* 0x0000243602687981 */ /* 0x000164000c1e1920 */
.L_x_44:
[----:B------:R-:W-:Y:S05]  /*2d60*/  BSYNC B1 ;  /* 0x0000000000017941 */ /* 0x000fea0003800000 */
.L_x_43:
[----:B-----5:R-:W-:Y:S01]  /*2d70*/  FMUL R10, R104, R89 ;  /* 0x00000059680a7220 */ /* 0x020fe20000400000 */
[----:B------:R-:W-:Y:S01]  /*2d80*/  ISETP.GT.AND P2, PT, R0, 0x8, P2 ;  /* 0x000000080000780c */ /* 0x000fe20001744270 */
[----:B------:R-:W-:Y:S02]  /*2d90*/  BSSY B1, `(.L_x_45) ;  /* 0x0000005000017945 */ /* 0x000fe40003800000 */
[----:B------:R-:W-:-:S05]  /*2da0*/  FFMA R29, R29, R88, R10 ;  /* 0x000000581d1d7223 */ /* 0x000fca000000000a */
[----:B------:R0:W-:Y:S05]  /*2db0*/  @P1 STG.E desc[UR54][R6.64+0x24], R29 ;  /* 0x0000241d06001986 */ /* 0x0001ea000c101936 */
[----:B------:R-:W-:Y:S05]  /*2dc0*/  @!P2 BRA `(.L_x_46) ;  /* 0x000000000004a947 */ /* 0x000fea0003800000 */
[----:B------:R0:W5:Y:S02]  /*2dd0*/  LDG.E.LTC128B R104, desc[UR54][R4.64+0x20] ;  /* 0x0000203604687981 */ /* 0x000164000c1e1920 */
.L_x_46:
[----:B------:R-:W-:Y:S05]  /*2de0*/  BSYNC B1 ;  /* 0x0000000000017941 */ /* 0x000fea0003800000 */
.L_x_45:
[----:B0----5:R-:W-:Y:S01]  /*2df0*/  FMUL R11, R104, R89 ;  /* 0x00000059680b7220 */ /* 0x021fe20000400000 */
[----:B------:R-:W-:Y:S01]  /*2e00*/  ISETP.GT.AND P0, PT, R0, 0x8, P0 ;  /* 0x000000080000780c */ /* 0x000fe20000704270 */
[----:B------:R-:W-:Y:S01]  /*2e10*/  BSSY B1, `(.L_x_47) ;  /* 0x0000006000017945 */ /* 0x000fe20003800000 */
[----:B------:R-:W-:Y:S01]  /*2e20*/  ISETP.GT.AND P1, PT, R18, 0x10, PT ;  /* 0x000000101200780c */ /* 0x000fe20003f24270 */
[----:B------:R-:W-:-:S05]  /*2e30*/  FFMA R11, R30, R88, R11 ;  /* 0x000000581e0b7223 */ /* 0x000fca000000000b */
[----:B------:R0:W-:Y:S05]  /*2e40*/  @P2 STG.E desc[UR54][R8.64+0x20], R11 ;  /* 0x0000200b08002986 */ /* 0x0001ea000c101936 */
[----:B------:R-:W-:Y:S05]  /*2e50*/  @!P0 BRA `(.L_x_48) ;  /* 0x0000000000048947 */ /* 0x000fea0003800000 */
[----:B------:R0:W5:Y:S02]  /*2e60*/  LDG.E.LTC128B R104, desc[UR54][R4.64+0x24] ;  /* 0x0000243604687981 */ /* 0x000164000c1e1920 */
.L_x_48:
[----:B------:R-:W-:Y:S05]  /*2e70*/  BSYNC B1 ;  /* 0x0000000000017941 */ /* 0x000fea0003800000 */
.L_x_47:
        /* <DEDUP_REMOVED lines=8> */
.L_x_50:
[----:B------:R-:W-:Y:S05]  /*2f00*/  BSYNC B1 ;  /* 0x0000000000017941 */ /* 0x000fea0003800000 */
.L_x_49:
[----:B0----5:R-:W-:Y:S01]  /*2f10*/  FMUL R11, R104, R89 ;  /* 0x00000059680b7220 */ /* 0x021fe20000400000 */
[----:B------:R-:W-:Y:S01]  /*2f20*/  ISETP.GT.AND P0, PT, R0, RZ, P2 ;  /* 0x000000ff0000720c */ /* 0x000fe20001704270 */
[----:B------:R-:W-:Y:S02]  /*2f30*/  BSSY B1, `(.L_x_51) ;  /* 0x0000005000017945 */ /* 0x000fe40003800000 */
[----:B------:R-:W-:-:S05]  /*2f40*/  FFMA R11, R32, R88, R11 ;  /* 0x00000058200b7223 */ /* 0x000fca000000000b */
[----:B------:R0:W-:Y:S05]  /*2f50*/  @P3 STG.E desc[UR54][R6.64+0x40], R11 ;  /* 0x0000400b06003986 */ /* 0x0001ea000c101936 */
[----:B------:R-:W-:Y:S05]  /*2f60*/  @!P0 BRA `(.L_x_52) ;  /* 0x0000000000048947 */ /* 0x000fea0003800000 */
[----:B------:R0:W5:Y:S02]  /*2f70*/  LDG.E.LTC128B R104, desc[UR54][R2.64+0x44] ;  /* 0x0000443602687981 */ /* 0x000164000c1e1920 */
.L_x_52:
[----:B------:R-:W-:Y:S05]  /*2f80*/  BSYNC B1 ;  /* 0x0000000000017941 */ /* 0x000fea0003800000 */
.L_x_51:
[----:B-----5:R-:W-:Y:S01]  /*2f90*/  FMUL R10, R104, R89 ;  /* 0x00000059680a7220 */ /* 0x020fe20000400000 */
[----:B------:R-:W-:Y:S01]  /*2fa0*/  ISETP.GT.AND P1, PT, R0, 0x8, P1 ;  /* 0x000000080000780c */ /* 0x000fe20000f24270 */
[----:B------:R-:W-:Y:S02]  /*2fb0*/  BSSY B1, `(.L_x_53) ;  /* 0x0000005000017945 */ /* 0x000fe40003800000 */
[----:B------:R-:W-:-:S05]  /*2fc0*/  FFMA R33, R33, R88, R10 ;  /* 0x0000005821217223 */ /* 0x000fca000000000a */
[----:B------:R0:W-:Y:S05]  /*2fd0*/  @P0 STG.E desc[UR54][R6.64+0x44], R33 ;  /* 0x0000442106000986 */ /* 0x0001ea000c101936 */
[----:B------:R-:W-:Y:S05]  /*2fe0*/  @!P1 BRA `(.L_x_54) ;  /* 0x0000000000049947 */ /* 0x000fea0003800000 */
[----:B------:R0:W5:Y:S02]  /*2ff0*/  LDG.E.LTC128B R104, desc[UR54][R4.64+0x40] ;  /* 0x0000403604687981 */ /* 0x000164000c1e1920 */
.L_x_54:
[----:B------:R-:W-:Y:S05]  /*3000*/  BSYNC B1 ;  /* 0x0000000000017941 */ /* 0x000fea0003800000 */
.L_x_53:
        /* <DEDUP_REMOVED lines=8> */
.L_x_56:
[----:B------:R-:W-:Y:S05]  /*3090*/  BSYNC B1 ;  /* 0x0000000000017941 */ /* 0x000fea0003800000 */
.L_x_55:
        /* <DEDUP_REMOVED lines=8> */
.L_x_58:
[----:B------:R-:W-:Y:S05]  /*3120*/  BSYNC B1 ;  /* 0x0000000000017941 */ /* 0x000fea0003800000 */
.L_x_57:
[----:B0----5:R-:W-:Y:S01]  /*3130*/  FMUL R11, R104, R89 ;  /* 0x00000059680b7220 */ /* 0x021fe20000400000 */
[----:B------:R-:W-:Y:S01]  /*3140*/  ISETP.GT.AND P2, PT, R0, RZ, P1 ;  /* 0x000000ff0000720c */ /* 0x000fe20000f44270 */
[----:B------:R-:W-:Y:S02]  /*3150*/  BSSY B1, `(.L_x_59) ;  /* 0x0000005000017945 */ /* 0x000fe40003800000 */
[----:B------:R-:W-:-:S05]  /*3160*/  FFMA R11, R36, R88, R11 ;  /* 0x00000058240b7223 */ /* 0x000fca000000000b */
[----:B------:R0:W-:Y:S05]  /*3170*/  @P3 STG.E desc[UR54][R6.64+0x60], R11 ;  /* 0x0000600b06003986 */ /* 0x0001ea000c101936 */
[----:B------:R-:W-:Y:S05]  /*3180*/  @!P2 BRA `(.L_x_60) ;  /* 0x000000000004a947 */ /* 0x000fea0003800000 */
[----:B------:R0:W5:Y:S02]  /*3190*/  LDG.E.LTC128B R104, desc[UR54][R2.64+0x64] ;  /* 0x0000643602687981 */ /* 0x000164000c1e1920 */
.L_x_60:
[----:B------:R-:W-:Y:S05]  /*31a0*/  BSYNC B1 ;  /* 0x0000000000017941 */ /* 0x000fea0003800000 */
.L_x_59:
[----:B-----5:R-:W-:Y:S01]  /*31b0*/  FMUL R10, R104, R89 ;  /* 0x00000059680a7220 */ /* 0x020fe20000400000 */
[----:B------:R-:W-:Y:S01]  /*31c0*/  ISETP.GT.AND P0, PT, R0, 0x8, P0 ;  /* 0x000000080000780c */ /* 0x000fe20000704270 */
[----:B------:R-:W-:Y:S02]  /*31d0*/  BSSY B1, `(.L_x_61) ;  /* 0x0000005000017945 */ /* 0x000fe40003800000 */
[----:B------:R-:W-:-:S05]  /*31e0*/  FFMA R37, R37, R88, R10 ;  /* 0x0000005825257223 */ /* 0x000fca000000000a */
[----:B------:R0:W-:Y:S05]  /*31f0*/  @P2 STG.E desc[UR54][R6.64+0x64], R37 ;  /* 0x0000642506002986 */ /* 0x0001ea000c101936 */
[----:B------:R-:W-:Y:S05]  /*3200*/  @!P0 BRA `(.L_x_62) ;  /* 0x0000000000048947 */ /* 0x000fea0003800000 */
[----:B------:R0:W5:Y:S02]  /*3210*/  LDG.E.LTC128B R104, desc[UR54][R4.64+0x60] ;  /* 0x0000603604687981 */ /* 0x000164000c1e1920 */
.L_x_62:
[----:B------:R-:W-:Y:S05]  /*3220*/  BSYNC B1 ;  /* 0x0000000000017941 */ /* 0x000fea0003800000 */
.L_x_61:
        /* <DEDUP_REMOVED lines=8> */
.L_x_64:
[----:B------:R-:W-:Y:S05]  /*32b0*/  BSYNC B1 ;  /* 0x0000000000017941 */ /* 0x000fea0003800000 */
.L_x_63:
        /* <DEDUP_REMOVED lines=8> */
.L_x_66:
[----:B------:R-:W-:Y:S05]  /*3340*/  BSYNC B1 ;  /* 0x0000000000017941 */ /* 0x000fea0003800000 */
.L_x_65:
[----:B0----5:R-:W-:Y:S01]  /*3350*/  FMUL R11, R104, R89 ;  /* 0x00000059680b7220 */ /* 0x021fe20000400000 */
[----:B------:R-:W-:Y:S01]  /*3360*/  ISETP.GT.AND P1, PT, R0, RZ, P0 ;  /* 0x000000ff0000720c */ /* 0x000fe20000724270 */
[----:B------:R-:W-:Y:S02]  /*3370*/  BSSY B1, `(.L_x_67) ;  /* 0x0000005000017945 */ /* 0x000fe40003800000 */
[----:B------:R-:W-:-:S05]  /*3380*/  FFMA R11, R40, R88, R11 ;  /* 0x00000058280b7223 */ /* 0x000fca000000000b */
[----:B------:R0:W-:Y:S05]  /*3390*/  @P3 STG.E desc[UR54][R6.64+0x80], R11 ;  /* 0x0000800b06003986 */ /* 0x0001ea000c101936 */
[----:B------:R-:W-:Y:S05]  /*33a0*/  @!P1 BRA `(.L_x_68) ;  /* 0x0000000000049947 */ /* 0x000fea0003800000 */
[----:B------:R0:W5:Y:S02]  /*33b0*/  LDG.E.LTC128B R104, desc[UR54][R2.64+0x84] ;  /* 0x0000843602687981 */ /* 0x000164000c1e1920 */
.L_x_68:
[----:B------:R-:W-:Y:S05]  /*33c0*/  BSYNC B1 ;  /* 0x0000000000017941 */ /* 0x000fea0003800000 */
.L_x_67:
[----:B-----5:R-:W-:Y:S01]  /*33d0*/  FMUL R10, R104, R89 ;  /* 0x00000059680a7220 */ /* 0x020fe20000400000 */
[----:B------:R-:W-:Y:S01]  /*33e0*/  ISETP.GT.AND P2, PT, R0, 0x8, P2 ;  /* 0x000000080000780c */ /* 0x000fe20001744270 */
[----:B------:R-:W-:Y:S02]  /*33f0*/  BSSY B1, `(.L_x_69) ;  /* 0x0000005000017945 */ /* 0x000fe40003800000 */
[----:B------:R-:W-:-:S05]  /*3400*/  FFMA R41, R41, R88, R10 ;  /* 0x0000005829297223 */ /* 0x000fca000000000a */
[----:B------:R0:W-:Y:S05]  /*3410*/  @P1 STG.E desc[UR54][R6.64+0x84], R41 ;  /* 0x0000842906001986 */ /* 0x0001ea000c101936 */
[----:B------:R-:W-:Y:S05]  /*3420*/  @!P2 BRA `(.L_x_70) ;  /* 0x000000000004a947 */ /* 0x000fea0003800000 */
[----:B------:R0:W5:Y:S02]  /*3430*/  LDG.E.LTC128B R104, desc[UR54][R4.64+0x80] ;  /* 0x0000803604687981 */ /* 0x000164000c1e1920 */
.L_x_70:
[----:B------:R-:W-:Y:S05]  /*3440*/  BSYNC B1 ;  /* 0x0000000000017941 */ /* 0x000fea0003800000 */
.L_x_69:
        /* <DEDUP_REMOVED lines=8> */
.L_x_72:
[----:B------:R-:W-:Y:S05]  /*34d0*/  BSYNC B1 ;  /* 0x0000000000017941 */ /* 0x000fea0003800000 */
.L_x_71:
        /* <DEDUP_REMOVED lines=8> */
.L_x_74:
[----:B------:R-:W-:Y:S05]  /*3560*/  BSYNC B1 ;  /* 0x0000000000017941 */ /* 0x000fea0003800000 */
.L_x_73:
[----:B0----5:R-:W-:Y:S01]  /*3570*/  FMUL R11, R104, R89 ;  /* 0x00000059680b7220 */ /* 0x021fe20000400000 */
[----:B------:R-:W-:Y:S01]  /*3580*/  ISETP.GT.AND P0, PT, R0, RZ, P2 ;  /* 0x000000ff0000720c */ /* 0x000fe20001704270 */
[----:B------:R-:W-:Y:S02]  /*3590*/  BSSY B1, `(.L_x_75) ;  /* 0x0000005000017945 */ /* 0x000fe40003800000 */
[----:B------:R-:W-:-:S05]  /*35a0*/  FFMA R11, R44, R88, R11 ;  /* 0x000000582c0b7223 */ /* 0x000fca000000000b */
[----:B------:R0:W-:Y:S05]  /*35b0*/  @P3 STG.E desc[UR54][R6.64+0xa0], R11 ;  /* 0x0000a00b06003986 */ /* 0x0001ea000c101936 */
[----:B------:R-:W-:Y:S05]  /*35c0*/  @!P0 BRA `(.L_x_76) ;  /* 0x0000000000048947 */ /* 0x000fea0003800000 */
[----:B------:R0:W5:Y:S02]  /*35d0*/  LDG.E.LTC128B R104, desc[UR54][R2.64+0xa4] ;  /* 0x0000a43602687981 */ /* 0x000164000c1e1920 */
.L_x_76:
[----:B------:R-:W-:Y:S05]  /*35e0*/  BSYNC B1 ;  /* 0x0000000000017941 */ /* 0x000fea0003800000 */
.L_x_75:
[----:B-----5:R-:W-:Y:S01]  /*35f0*/  FMUL R10, R104, R89 ;  /* 0x00000059680a7220 */ /* 0x020fe20000400000 */
[----:B------:R-:W-:Y:S01]  /*3600*/  ISETP.GT.AND P1, PT, R0, 0x8, P1 ;  /* 0x000000080000780c */ /* 0x000fe20000f24270 */
[----:B------:R-:W-:Y:S02]  /*3610*/  BSSY B1, `(.L_x_77) ;  /* 0x0000005000017945 */ /* 0x000fe40003800000 */
[----:B------:R-:W-:-:S05]  /*3620*/  FFMA R45, R45, R88, R10 ;  /* 0x000000582d2d7223 */ /* 0x000fca000000000a */
[----:B------:R0:W-:Y:S05]  /*3630*/  @P0 STG.E desc[UR54][R6.64+0xa4], R45 ;  /* 0x0000a42d06000986 */ /* 0x0001ea000c101936 */
[----:B------:R-:W-:Y:S05]  /*3640*/  @!P1 BRA `(.L_x_78) ;  /* 0x0000000000049947 */ /* 0x000fea0003800000 */
[----:B------:R0:W5:Y:S02]  /*3650*/  LDG.E.LTC128B R104, desc[UR54][R4.64+0xa0] ;  /* 0x0000a03604687981 */ /* 0x000164000c1e1920 */
.L_x_78:
[----:B------:R-:W-:Y:S05]  /*3660*/  BSYNC B1 ;  /* 0x0000000000017941 */ /* 0x000fea0003800000 */
.L_x_77:
        /* <DEDUP_REMOVED lines=8> */
.L_x_80:
[----:B------:R-:W-:Y:S05]  /*36f0*/  BSYNC B1 ;  /* 0x0000000000017941 */ /* 0x000fea0003800000 */
.L_x_79:
        /* <DEDUP_REMOVED lines=8> */
.L_x_82:
[----:B------:R-:W-:Y:S05]  /*3780*/  BSYNC B1 ;  /* 0x0000000000017941 */ /* 0x000fea0003800000 */
.L_x_81:
[----:B0----5:R-:W-:Y:S01]  /*3790*/  FMUL R11, R104, R89 ;  /* 0x00000059680b7220 */ /* 0x021fe20000400000 */
[----:B------:R-:W-:Y:S01]  /*37a0*/  ISETP.GT.AND P2, PT, R0, RZ, P1 ;  /* 0x000000ff0000720c */ /* 0x000fe20000f44270 */
[----:B------:R-:W-:Y:S02]  /*37b0*/  BSSY B1, `(.L_x_83) ;  /* 0x0000005000017945 */ /* 0x000fe40003800000 */
[----:B------:R-:W-:-:S05]  /*37c0*/  FFMA R11, R48, R88, R11 ;  /* 0x00000058300b7223 */ /* 0x000fca000000000b */
[----:B------:R0:W-:Y:S05]  /*37d0*/  @P3 STG.E desc[UR54][R6.64+0xc0], R11 ;  /* 0x0000c00b06003986 */ /* 0x0001ea000c101936 */
[----:B------:R-:W-:Y:S05]  /*37e0*/  @!P2 BRA `(.L_x_84) ;  /* 0x000000000004a947 */ /* 0x000fea0003800000 */
[----:B------:R0:W5:Y:S02]  /*37f0*/  LDG.E.LTC128B R104, desc[UR54][R2.64+0xc4] ;  /* 0x0000c43602687981 */ /* 0x000164000c1e1920 */
.L_x_84:
[----:B------:R-:W-:Y:S05]  /*3800*/  BSYNC B1 ;  /* 0x0000000000017941 */ /* 0x000fea0003800000 */
.L_x_83:
[----:B-----5:R-:W-:Y:S01]  /*3810*/  FMUL R10, R104, R89 ;  /* 0x00000059680a7220 */ /* 0x020fe20000400000 */
[----:B------:R-:W-:Y:S01]  /*3820*/  ISETP.GT.AND P0, PT, R0, 0x8, P0 ;  /* 0x000000080000780c */ /* 0x000fe20000704270 */
[----:B------:R-:W-:Y:S02]  /*3830*/  BSSY B1, `(.L_x_85) ;  /* 0x0000005000017945 */ /* 0x000fe40003800000 */
[----:B------:R-:W-:-:S05]  /*3840*/  FFMA R49, R49, R88, R10 ;  /* 0x0000005831317223 */ /* 0x000fca000000000a */
[----:B------:R0:W-:Y:S05]  /*3850*/  @P2 STG.E desc[UR54][R6.64+0xc4], R49 ;  /* 0x0000c43106002986 */ /* 0x0001ea000c101936 */
[----:B------:R-:W-:Y:S05]  /*3860*/  @!P0 BRA `(.L_x_86) ;  /* 0x0000000000048947 */ /* 0x000fea0003800000 */
[----:B------:R0:W5:Y:S02]  /*3870*/  LDG.E.LTC128B R104, desc[UR54][R4.64+0xc0] ;  /* 0x0000c03604687981 */ /* 0x000164000c1e1920 */
.L_x_86:
[----:B------:R-:W-:Y:S05]  /*3880*/  BSYNC B1 ;  /* 0x0000000000017941 */ /* 0x000fea0003800000 */
.L_x_85:
        /* <DEDUP_REMOVED lines=8> */
.L_x_88:
[----:B------:R-:W-:Y:S05]  /*3910*/  BSYNC B1 ;  /* 0x0000000000017941 */ /* 0x000fea0003800000 */
.L_x_87:
        /* <DEDUP_REMOVED lines=8> */
.L_x_90:
[----:B------:R-:W-:Y:S05]  /*39a0*/  BSYNC B1 ;  /* 0x0000000000017941 */ /* 0x000fea0003800000 */
.L_x_89:
[----:B0----5:R-:W-:Y:S01]  /*39b0*/  FMUL R11, R104, R89 ;  /* 0x00000059680b7220 */ /* 0x021fe20000400000 */
[----:B------:R-:W-:Y:S01]  /*39c0*/  ISETP.GT.AND P1, PT, R0, RZ, P0 ;  /* 0x000000ff0000720c */ /* 0x000fe20000724270 */
[----:B------:R-:W-:Y:S02]  /*39d0*/  BSSY B1, `(.L_x_91) ;  /* 0x0000005000017945 */ /* 0x000fe40003800000 */
[----:B------:R-:W-:-:S05]  /*39e0*/  FFMA R11, R52, R88, R11 ;  /* 0x00000058340b7223 */ /* 0x000fca000000000b */
[----:B------:R0:W-:Y:S05]  /*39f0*/  @P3 STG.E desc[UR54][R6.64+0xe0], R11 ;  /* 0x0000e00b06003986 */ /* 0x0001ea000c101936 */
[----:B------:R-:W-:Y:S05]  /*3a00*/  @!P1 BRA `(.L_x_92) ;  /* 0x0000000000049947 */ /* 0x000fea0003800000 */
[----:B------:R0:W5:Y:S02]  /*3a10*/  LDG.E.LTC128B R104, desc[UR54][R2.64+0xe4] ;  /* 0x0000e43602687981 */ /* 0x000164000c1e1920 */
.L_x_92:
[----:B------:R-:W-:Y:S05]  /*3a20*/  BSYNC B1 ;  /* 0x0000000000017941 */ /* 0x000fea0003800000 */
.L_x_91:
[----:B-----5:R-:W-:Y:S01]  /*3a30*/  FMUL R10, R104, R89 ;  /* 0x00000059680a7220 */ /* 0x020fe20000400000 */
[----:B------:R-:W-:Y:S01]  /*3a40*/  ISETP.GT.AND P2, PT, R0, 0x8, P2 ;  /* 0x000000080000780c */ /* 0x000fe20001744270 */
[----:B------:R-:W-:Y:S02]  /*3a50*/  BSSY B1, `(.L_x_93) ;  /* 0x0000005000017945 */ /* 0x000fe40003800000 */
[----:B------:R-:W-:-:S05]  /*3a60*/  FFMA R53, R53, R88, R10 ;  /* 0x0000005835357223 */ /* 0x000fca000000000a */
[----:B------:R0:W-:Y:S05]  /*3a70*/  @P1 STG.E desc[UR54][R6.64+0xe4], R53 ;  /* 0x0000e43506001986 */ /* 0x0001ea000c101936 */
[----:B------:R-:W-:Y:S05]  /*3a80*/  @!P2 BRA `(.L_x_94) ;  /* 0x000000000004a947 */ /* 0x000fea0003800000 */
[----:B------:R0:W5:Y:S02]  /*3a90*/  LDG.E.LTC128B R104, desc[UR54][R4.64+0xe0] ;  /* 0x0000e03604687981 */ /* 0x000164000c1e1920 */
.L_x_94:
[----:B------:R-:W-:Y:S05]  /*3aa0*/  BSYNC B1 ;  /* 0x0000000000017941 */ /* 0x000fea0003800000 */
.L_x_93:
        /* <DEDUP_REMOVED lines=8> */
.L_x_96:
[----:B------:R-:W-:Y:S05]  /*3b30*/  BSYNC B1 ;  /* 0x0000000000017941 */ /* 0x000fea0003800000 */
.L_x_95:
        /* <DEDUP_REMOVED lines=8> */
.L_x_98:
[----:B------:R-:W-:Y:S05]  /*3bc0*/  BSYNC B1 ;  /* 0x0000000000017941 */ /* 0x000fea0003800000 */
.L_x_97:
[----:B0----5:R-:W-:Y:S01]  /*3bd0*/  FMUL R11, R104, R89 ;  /* 0x00000059680b7220 */ /* 0x021fe20000400000 */
[----:B------:R-:W-:Y:S01]  /*3be0*/  ISETP.GT.AND P0, PT, R0, RZ, P2 ;  /* 0x000000ff0000720c */ /* 0x000fe20001704270 */
[----:B------:R-:W-:Y:S02]  /*3bf0*/  BSSY B1, `(.L_x_99) ;  /* 0x0000005000017945 */ /* 0x000fe40003800000 */
[----:B------:R-:W-:-:S05]  /*3c00*/  FFMA R11, R56, R88, R11 ;  /* 0x00000058380b7223 */ /* 0x000fca000000000b */
[----:B------:R0:W-:Y:S05]  /*3c10*/  @P3 STG.E desc[UR54][R6.64+0x100], R11 ;  /* 0x0001000b06003986 */ /* 0x0001ea000c101936 */
[----:B------:R-:W-:Y:S05]  /*3c20*/  @!P0 BRA `(.L_x_100) ;  /* 0x0000000000048947 */ /* 0x000fea0003800000 */
[----:B------:R0:W5:Y:S02]  /*3c30*/  LDG.E.LTC128B R104, desc[UR54][R2.64+0x104] ;  /* 0x0001043602687981 */ /* 0x000164000c1e1920 */
.L_x_100:
[----:B------:R-:W-:Y:S05]  /*3c40*/  BSYNC B1 ;  /* 0x0000000000017941 */ /* 0x000fea0003800000 */
.L_x_99:
[----:B-----5:R-:W-:Y:S01]  /*3c50*/  FMUL R10, R104, R89 ;  /* 0x00000059680a7220 */ /* 0x020fe20000400000 */
[----:B------:R-:W-:Y:S01]  /*3c60*/  ISETP.GT.AND P1, PT, R0, 0x8, P1 ;  /* 0x000000080000780c */ /* 0x000fe20000f24270 */
[----:B------:R-:W-:Y:S02]  /*3c70*/  BSSY B1, `(.L_x_101) ;  /* 0x0000005000017945 */ /* 0x000fe40003800000 */
[----:B------:R-:W-:-:S05]  /*3c80*/  FFMA R57, R57, R88, R10 ;  /* 0x0000005839397223 */ /* 0x000fca000000000a */
[----:B------:R0:W-:Y:S05]  /*3c90*/  @P0 STG.E desc[UR54][R6.64+0x104], R57 ;  /* 0x0001043906000986 */ /* 0x0001ea000c101936 */
[----:B------:R-:W-:Y:S05]  /*3ca0*/  @!P1 BRA `(.L_x_102) ;  /* 0x0000000000049947 */ /* 0x000fea0003800000 */
[----:B------:R0:W5:Y:S02]  /*3cb0*/  LDG.E.LTC128B R104, desc[UR54][R4.64+0x100] ;  /* 0x0001003604687981 */ /* 0x000164000c1e1920 */
.L_x_102:
[----:B------:R-:W-:Y:S05]  /*3cc0*/  BSYNC B1 ;  /* 0x0000000000017941 */ /* 0x000fea0003800000 */
.L_x_101:
        /* <DEDUP_REMOVED lines=8> */
.L_x_104:
[----:B------:R-:W-:Y:S05]  /*3d50*/  BSYNC B1 ;  /* 0x0000000000017941 */ /* 0x000fea0003800000 */
.L_x_103:
        /* <DEDUP_REMOVED lines=8> */
.L_x_106:
[----:B------:R-:W-:Y:S05]  /*3de0*/  BSYNC B1 ;  /* 0x0000000000017941 */ /* 0x000fea0003800000 */
.L_x_105:
[----:B0----5:R-:W-:Y:S01]  /*3df0*/  FMUL R11, R104, R89 ;  /* 0x00000059680b7220 */ /* 0x021fe20000400000 */
[----:B------:R-:W-:Y:S01]  /*3e00*/  ISETP.GT.AND P2, PT, R0, RZ, P1 ;  /* 0x000000ff0000720c */ /* 0x000fe20000f44270 */
[----:B------:R-:W-:Y:S02]  /*3e10*/  BSSY B1, `(.L_x_107) ;  /* 0x0000005000017945 */ /* 0x000fe40003800000 */
[----:B------:R-:W-:-:S05]  /*3e20*/  FFMA R11, R60, R88, R11 ;  /* 0x000000583c0b7223 */ /* 0x000fca000000000b */
[----:B------:R0:W-:Y:S05]  /*3e30*/  @P3 STG.E desc[UR54][R6.64+0x120], R11 ;  /* 0x0001200b06003986 */ /* 0x0001ea000c101936 */
[----:B------:R-:W-:Y:S05]  /*3e40*/  @!P2 BRA `(.L_x_108) ;  /* 0x000000000004a947 */ /* 0x000fea0003800000 */
[----:B------:R0:W5:Y:S02]  /*3e50*/  LDG.E.LTC128B R104, desc[UR54][R2.64+0x124] ;  /* 0x0001243602687981 */ /* 0x000164000c1e1920 */
.L_x_108:
[----:B------:R-:W-:Y:S05]  /*3e60*/  BSYNC B1 ;  /* 0x0000000000017941 */ /* 0x000fea0003800000 */
.L_x_107:
[----:B-----5:R-:W-:Y:S01]  /*3e70*/  FMUL R10, R104, R89 ;  /* 0x00000059680a7220 */ /* 0x020fe20000400000 */
[----:B------:R-:W-:Y:S01]  /*3e80*/  ISETP.GT.AND P0, PT, R0, 0x8, P0 ;  /* 0x000000080000780c */ /* 0x000fe20000704270 */
[----:B------:R-:W-:Y:S02]  /*3e90*/  BSSY B1, `(.L_x_109) ;  /* 0x0000005000017945 */ /* 0x000fe40003800000 */
[----:B------:R-:W-:-:S05]  /*3ea0*/  FFMA R61, R61, R88, R10 ;  /* 0x000000583d3d7223 */ /* 0x000fca000000000a */
[----:B------:R0:W-:Y:S05]  /*3eb0*/  @P2 STG.E desc[UR54][R6.64+0x124], R61 ;  /* 0x0001243d06002986 */ /* 0x0001ea000c101936 */
[----:B------:R-:W-:Y:S05]  /*3ec0*/  @!P0 BRA `(.L_x_110) ;  /* 0x0000000000048947 */ /* 0x000fea0003800000 */
[----:B------:R0:W5:Y:S02]  /*3ed0*/  LDG.E.LTC128B R104, desc[UR54][R4.64+0x120] ;  /* 0x0001203604687981 */ /* 0x000164000c1e1920 */
.L_x_110:
[----:B------:R-:W-:Y:S05]  /*3ee0*/  BSYNC B1 ;  /* 0x0000000000017941 */ /* 0x000fea0003800000 */
.L_x_109:
        /* <DEDUP_REMOVED lines=8> */
.L_x_112:
[----:B------:R-:W-:Y:S05]  /*3f70*/  BSYNC B1 ;  /* 0x0000000000017941 */ /* 0x000fea0003800000 */
.L_x_111:
        /* <DEDUP_REMOVED lines=8> */
.L_x_114:
[----:B------:R-:W-:Y:S05]  /*4000*/  BSYNC B1 ;  /* 0x0000000000017941 */ /* 0x000fea0003800000 */
.L_x_113:
[----:B0----5:R-:W-:Y:S01]  /*4010*/  FMUL R11, R104, R89 ;  /* 0x00000059680b7220 */ /* 0x021fe20000400000 */
[----:B------:R-:W-:Y:S01]  /*4020*/  ISETP.GT.AND P1, PT, R0, RZ, P0 ;  /* 0x000000ff0000720c */ /* 0x000fe20000724270 */
[----:B------:R-:W-:Y:S02]  /*4030*/  BSSY B1, `(.L_x_115) ;  /* 0x0000005000017945 */ /* 0x000fe40003800000 */
[----:B------:R-:W-:-:S05]  /*4040*/  FFMA R11, R64, R88, R11 ;  /* 0x00000058400b7223 */ /* 0x000fca000000000b */
[----:B------:R0:W-:Y:S05]  /*4050*/  @P3 STG.E desc[UR54][R6.64+0x140], R11 ;  /* 0x0001400b06003986 */ /* 0x0001ea000c101936 */
[----:B------:R-:W-:Y:S05]  /*4060*/  @!P1 BRA `(.L_x_116) ;  /* 0x0000000000049947 */ /* 0x000fea0003800000 */
[----:B------:R0:W5:Y:S02]  /*4070*/  LDG.E.LTC128B R104, desc[UR54][R2.64+0x144] ;  /* 0x0001443602687981 */ /* 0x000164000c1e1920 */
.L_x_116:
[----:B------:R-:W-:Y:S05]  /*4080*/  BSYNC B1 ;  /* 0x0000000000017941 */ /* 0x000fea0003800000 */
.L_x_115:
[----:B-----5:R-:W-:Y:S01]  /*4090*/  FMUL R10, R104, R89 ;  /* 0x00000059680a7220 */ /* 0x020fe20000400000 */
[----:B------:R-:W-:Y:S01]  /*40a0*/  ISETP.GT.AND P2, PT, R0, 0x8, P2 ;  /* 0x000000080000780c */ /* 0x000fe20001744270 */
[----:B------:R-:W-:Y:S02]  /*40b0*/  BSSY B1, `(.L_x_117) ;  /* 0x0000005000017945 */ /* 0x000fe40003800000 */
[----:B------:R-:W-:-:S05]  /*40c0*/  FFMA R65, R65, R88, R10 ;  /* 0x0000005841417223 */ /* 0x000fca000000000a */
[----:B------:R0:W-:Y:S05]  /*40d0*/  @P1 STG.E desc[UR54][R6.64+0x144], R65 ;  /* 0x0001444106001986 */ /* 0x0001ea000c101936 */
[----:B------:R-:W-:Y:S05]  /*40e0*/  @!P2 BRA `(.L_x_118) ;  /* 0x000000000004a947 */ /* 0x000fea0003800000 */
[----:B------:R0:W5:Y:S02]  /*40f0*/  LDG.E.LTC128B R104, desc[UR54][R4.64+0x140] ;  /* 0x0001403604687981 */ /* 0x000164000c1e1920 */
.L_x_118:
[----:B------:R-:W-:Y:S05]  /*4100*/  BSYNC B1 ;  /* 0x0000000000017941 */ /* 0x000fea0003800000 */
.L_x_117:
        /* <DEDUP_REMOVED lines=8> */
.L_x_120:
[----:B------:R-:W-:Y:S05]  /*4190*/  BSYNC B1 ;  /* 0x0000000000017941 */ /* 0x000fea0003800000 */
.L_x_119:
        /* <DEDUP_REMOVED lines=8> */
.L_x_122:
[----:B------:R-:W-:Y:S05]  /*4220*/  BSYNC B1 ;  /* 0x0000000000017941 */ /* 0x000fea0003800000 */
.L_x_121:
[----:B0----5:R-:W-:Y:S01]  /*4230*/  FMUL R11, R104, R89 ;  /* 0x00000059680b7220 */ /* 0x021fe20000400000 */
[----:B------:R-:W-:Y:S01]  /*4240*/  ISETP.GT.AND P0, PT, R0, RZ, P2 ;  /* 0x000000ff0000720c */ /* 0x000fe20001704270 */
[----:B------:R-:W-:Y:S02]  /*4250*/  BSSY B1, `(.L_x_123) ;  /* 0x0000005000017945 */ /* 0x000fe40003800000 */
[----:B------:R-:W-:-:S05]  /*4260*/  FFMA R11, R68, R88, R11 ;  /* 0x00000058440b7223 */ /* 0x000fca000000000b */
[----:B------:R0:W-:Y:S05]  /*4270*/  @P3 STG.E desc[UR54][R6.64+0x160], R11 ;  /* 0x0001600b06003986 */ /* 0x0001ea000c101936 */
[----:B------:R-:W-:Y:S05]  /*4280*/  @!P0 BRA `(.L_x_124) ;  /* 0x0000000000048947 */ /* 0x000fea0003800000 */
[----:B------:R0:W5:Y:S02]  /*4290*/  LDG.E.LTC128B R104, desc[UR54][R2.64+0x164] ;  /* 0x0001643602687981 */ /* 0x000164000c1e1920 */
.L_x_124:
[----:B------:R-:W-:Y:S05]  /*42a0*/  BSYNC B1 ;  /* 0x0000000000017941 */ /* 0x000fea0003800000 */
.L_x_123:
[----:B-----5:R-:W-:Y:S01]  /*42b0*/  FMUL R10, R104, R89 ;  /* 0x00000059680a7220 */ /* 0x020fe20000400000 */
[----:B------:R-:W-:Y:S01]  /*42c0*/  ISETP.GT.AND P1, PT, R0, 0x8, P1 ;  /* 0x000000080000780c */ /* 0x000fe20000f24270 */
[----:B------:R-:W-:Y:S02]  /*42d0*/  BSSY B1, `(.L_x_125) ;  /* 0x0000005000017945 */ /* 0x000fe40003800000 */
[----:B------:R-:W-:-:S05]  /*42e0*/  FFMA R69, R69, R88, R10 ;  /* 0x0000005845457223 */ /* 0x000fca000000000a */
[----:B------:R0:W-:Y:S05]  /*42f0*/  @P0 STG.E desc[UR54][R6.64+0x164], R69 ;  /* 0x0001644506000986 */ /* 0x0001ea000c101936 */
[----:B------:R-:W-:Y:S05]  /*4300*/  @!P1 BRA `(.L_x_126) ;  /* 0x0000000000049947 */ /* 0x000fea0003800000 */
[----:B------:R0:W5:Y:S02]  /*4310*/  LDG.E.LTC128B R104, desc[UR54][R4.64+0x160] ;  /* 0x0001603604687981 */ /* 0x000164000c1e1920 */
.L_x_126:
[----:B------:R-:W-:Y:S05]  /*4320*/  BSYNC B1 ;  /* 0x0000000000017941 */ /* 0x000fea0003800000 */
.L_x_125:
        /* <DEDUP_REMOVED lines=8> */
.L_x_128:
[----:B------:R-:W-:Y:S05]  /*43b0*/  BSYNC B1 ;  /* 0x0000000000017941 */ /* 0x000fea0003800000 */
.L_x_127:
        /* <DEDUP_REMOVED lines=8> */
.L_x_130:
[----:B------:R-:W-:Y:S05]  /*4440*/  BSYNC B1 ;  /* 0x0000000000017941 */ /* 0x000fea0003800000 */
.L_x_129:
[----:B0----5:R-:W-:Y:S01]  /*4450*/  FMUL R11, R104, R89 ;  /* 0x00000059680b7220 */ /* 0x021fe20000400000 */
[----:B------:R-:W-:Y:S01]  /*4460*/  ISETP.GT.AND P2, PT, R0, RZ, P1 ;  /* 0x000000ff0000720c */ /* 0x000fe20000f44270 */
[----:B------:R-:W-:Y:S02]  /*4470*/  BSSY B1, `(.L_x_131) ;  /* 0x0000005000017945 */ /* 0x000fe40003800000 */
[----:B------:R-:W-:-:S05]  /*4480*/  FFMA R11, R72, R88, R11 ;  /* 0x00000058480b7223 */ /* 0x000fca000000000b */
[----:B------:R0:W-:Y:S05]  /*4490*/  @P3 STG.E desc[UR54][R6.64+0x180], R11 ;  /* 0x0001800b06003986 */ /* 0x0001ea000c101936 */
[----:B------:R-:W-:Y:S05]  /*44a0*/  @!P2 BRA `(.L_x_132) ;  /* 0x000000000004a947 */ /* 0x000fea0003800000 */
[----:B------:R0:W5:Y:S02]  /*44b0*/  LDG.E.LTC128B R104, desc[UR54][R2.64+0x184] ;  /* 0x0001843602687981 */ /* 0x000164000c1e1920 */
.L_x_132:
[----:B------:R-:W-:Y:S05]  /*44c0*/  BSYNC B1 ;  /* 0x0000000000017941 */ /* 0x000fea0003800000 */
.L_x_131:
[----:B-----5:R-:W-:Y:S01]  /*44d0*/  FMUL R10, R104, R89 ;  /* 0x00000059680a7220 */ /* 0x020fe20000400000 */
[----:B------:R-:W-:Y:S01]  /*44e0*/  ISETP.GT.AND P0, PT, R0, 0x8, P0 ;  /* 0x000000080000780c */ /* 0x000fe20000704270 */
[----:B------:R-:W-:Y:S02]  /*44f0*/  BSSY B1, `(.L_x_133) ;  /* 0x0000005000017945 */ /* 0x000fe40003800000 */
[----:B------:R-:W-:-:S05]  /*4500*/  FFMA R73, R73, R88, R10 ;  /* 0x0000005849497223 */ /* 0x000fca000000000a */
[----:B------:R0:W-:Y:S05]  /*4510*/  @P2 STG.E desc[UR54][R6.64+0x184], R73 ;  /* 0x0001844906002986 */ /* 0x0001ea000c101936 */
[----:B------:R-:W-:Y:S05]  /*4520*/  @!P0 BRA `(.L_x_134) ;  /* 0x0000000000048947 */ /* 0x000fea0003800000 */
[----:B------:R0:W5:Y:S02]  /*4530*/  LDG.E.LTC128B R104, desc[UR54][R4.64+0x180] ;  /* 0x0001803604687981 */ /* 0x000164000c1e1920 */
.L_x_134:
[----:B------:R-:W-:Y:S05]  /*4540*/  BSYNC B1 ;  /* 0x0000000000017941 */ /* 0x000fea0003800000 */
.L_x_133:
        /* <DEDUP_REMOVED lines=8> */
.L_x_136:
[----:B------:R-:W-:Y:S05]  /*45d0*/  BSYNC B1 ;  /* 0x0000000000017941 */ /* 0x000fea0003800000 */
.L_x_135:
        /* <DEDUP_REMOVED lines=8> */
.L_x_138:
[----:B------:R-:W-:Y:S05]  /*4660*/  BSYNC B1 ;  /* 0x0000000000017941 */ /* 0x000fea0003800000 */
.L_x_137:
[----:B0----5:R-:W-:Y:S01]  /*4670*/  FMUL R11, R104, R89 ;  /* 0x00000059680b7220 */ /* 0x021fe20000400000 */
[----:B------:R-:W-:Y:S01]  /*4680*/  ISETP.GT.AND P1, PT, R0, RZ, P0 ;  /* 0x000000ff0000720c */ /* 0x000fe20000724270 */
[----:B------:R-:W-:Y:S02]  /*4690*/  BSSY B1, `(.L_x_139) ;  /* 0x0000005000017945 */ /* 0x000fe40003800000 */
[----:B------:R-:W-:-:S05]  /*46a0*/  FFMA R11, R76, R88, R11 ;  /* 0x000000584c0b7223 */ /* 0x000fca000000000b */
[----:B------:R0:W-:Y:S05]  /*46b0*/  @P3 STG.E desc[UR54][R6.64+0x1a0], R11 ;  /* 0x0001a00b06003986 */ /* 0x0001ea000c101936 */
[----:B------:R-:W-:Y:S05]  /*46c0*/  @!P1 BRA `(.L_x_140) ;  /* 0x0000000000049947 */ /* 0x000fea0003800000 */
[----:B------:R0:W5:Y:S02]  /*46d0*/  LDG.E.LTC128B R104, desc[UR54][R2.64+0x1a4] ;  /* 0x0001a43602687981 */ /* 0x000164000c1e1920 */
.L_x_140:
[----:B------:R-:W-:Y:S05]  /*46e0*/  BSYNC B1 ;  /* 0x0000000000017941 */ /* 0x000fea0003800000 */
.L_x_139:
[----:B-----5:R-:W-:Y:S01]  /*46f0*/  FMUL R10, R104, R89 ;  /* 0x00000059680a7220 */ /* 0x020fe20000400000 */
[----:B------:R-:W-:Y:S01]  /*4700*/  ISETP.GT.AND P2, PT, R0, 0x8, P2 ;  /* 0x000000080000780c */ /* 0x000fe20001744270 */
[----:B------:R-:W-:Y:S02]  /*4710*/  BSSY B1, `(.L_x_141) ;  /* 0x0000005000017945 */ /* 0x000fe40003800000 */
[----:B------:R-:W-:-:S05]  /*4720*/  FFMA R77, R77, R88, R10 ;  /* 0x000000584d4d7223 */ /* 0x000fca000000000a */
[----:B------:R0:W-:Y:S05]  /*4730*/  @P1 STG.E desc[UR54][R6.64+0x1a4], R77 ;  /* 0x0001a44d06001986 */ /* 0x0001ea000c101936 */
[----:B------:R-:W-:Y:S05]  /*4740*/  @!P2 BRA `(.L_x_142) ;  /* 0x000000000004a947 */ /* 0x000fea0003800000 */
[----:B------:R0:W5:Y:S02]  /*4750*/  LDG.E.LTC128B R104, desc[UR54][R4.64+0x1a0] ;  /* 0x0001a03604687981 */ /* 0x000164000c1e1920 */
.L_x_142:
[----:B------:R-:W-:Y:S05]  /*4760*/  BSYNC B1 ;  /* 0x0000000000017941 */ /* 0x000fea0003800000 */
.L_x_141:
        /* <DEDUP_REMOVED lines=8> */
.L_x_144:
[----:B------:R-:W-:Y:S05]  /*47f0*/  BSYNC B1 ;  /* 0x0000000000017941 */ /* 0x000fea0003800000 */
.L_x_143:
        /* <DEDUP_REMOVED lines=8> */
.L_x_146:
[----:B------:R-:W-:Y:S05]  /*4880*/  BSYNC B1 ;  /* 0x0000000000017941 */ /* 0x000fea0003800000 */
.L_x_145:
[----:B0----5:R-:W-:Y:S01]  /*4890*/  FMUL R11, R104, R89 ;  /* 0x00000059680b7220 */ /* 0x021fe20000400000 */
[----:B------:R-:W-:Y:S01]  /*48a0*/  ISETP.GT.AND P0, PT, R0, RZ, P2 ;  /* 0x000000ff0000720c */ /* 0x000fe20001704270 */
[----:B------:R-:W-:Y:S02]  /*48b0*/  BSSY B1, `(.L_x_147) ;  /* 0x0000005000017945 */ /* 0x000fe40003800000 */
[----:B------:R-:W-:-:S05]  /*48c0*/  FFMA R11, R80, R88, R11 ;  /* 0x00000058500b7223 */ /* 0x000fca000000000b */
[----:B------:R0:W-:Y:S05]  /*48d0*/  @P3 STG.E desc[UR54][R6.64+0x1c0], R11 ;  /* 0x0001c00b06003986 */ /* 0x0001ea000c101936 */
[----:B------:R-:W-:Y:S05]  /*48e0*/  @!P0 BRA `(.L_x_148) ;  /* 0x0000000000048947 */ /* 0x000fea0003800000 */
[----:B------:R0:W5:Y:S02]  /*48f0*/  LDG.E.LTC128B R104, desc[UR54][R2.64+0x1c4] ;  /* 0x0001c43602687981 */ /* 0x000164000c1e1920 */
.L_x_148:
[----:B------:R-:W-:Y:S05]  /*4900*/  BSYNC B1 ;  /* 0x0000000000017941 */ /* 0x000fea0003800000 */
.L_x_147:
[----:B-----5:R-:W-:Y:S01]  /*4910*/  FMUL R10, R104, R89 ;  /* 0x00000059680a7220 */ /* 0x020fe20000400000 */
[----:B------:R-:W-:Y:S01]  /*4920*/  ISETP.GT.AND P1, PT, R0, 0x8, P1 ;  /* 0x000000080000780c */ /* 0x000fe20000f24270 */
[----:B------:R-:W-:Y:S02]  /*4930*/  BSSY B1, `(.L_x_149) ;  /* 0x0000005000017945 */ /* 0x000fe40003800000 */
[----:B------:R-:W-:-:S05]  /*4940*/  FFMA R81, R81, R88, R10 ;  /* 0x0000005851517223 */ /* 0x000fca000000000a */
[----:B------:R0:W-:Y:S05]  /*4950*/  @P0 STG.E desc[UR54][R6.64+0x1c4], R81 ;  /* 0x0001c45106000986 */ /* 0x0001ea000c101936 */
[----:B------:R-:W-:Y:S05]  /*4960*/  @!P1 BRA `(.L_x_150) ;  /* 0x0000000000049947 */ /* 0x000fea0003800000 */
[----:B------:R0:W5:Y:S02]  /*4970*/  LDG.E.LTC128B R104, desc[UR54][R4.64+0x1c0] ;  /* 0x0001c03604687981 */ /* 0x000164000c1e1920 */
.L_x_150:
[----:B------:R-:W-:Y:S05]  /*4980*/  BSYNC B1 ;  /* 0x0000000000017941 */ /* 0x000fea0003800000 */
.L_x_149:
        /* <DEDUP_REMOVED lines=8> */
.L_x_152:
[----:B------:R-:W-:Y:S05]  /*4a10*/  BSYNC B1 ;  /* 0x0000000000017941 */ /* 0x000fea0003800000 */
.L_x_151:
        /* <DEDUP_REMOVED lines=8> */
.L_x_154:
[----:B------:R-:W-:Y:S05]  /*4aa0*/  BSYNC B1 ;  /* 0x0000000000017941 */ /* 0x000fea0003800000 */
.L_x_153:
[----:B0----5:R-:W-:Y:S01]  /*4ab0*/  FMUL R11, R104, R89 ;  /* 0x00000059680b7220 */ /* 0x021fe20000400000 */
[----:B------:R-:W-:Y:S01]  /*4ac0*/  ISETP.GT.AND P2, PT, R0, RZ, P1 ;  /* 0x000000ff0000720c */ /* 0x000fe20000f44270 */
[----:B------:R-:W-:Y:S02]  /*4ad0*/  BSSY B1, `(.L_x_155) ;  /* 0x0000005000017945 */ /* 0x000fe40003800000 */
[----:B------:R-:W-:-:S05]  /*4ae0*/  FFMA R11, R84, R88, R11 ;  /* 0x00000058540b7223 */ /* 0x000fca000000000b */
[----:B------:R0:W-:Y:S05]  /*4af0*/  @P3 STG.E desc[UR54][R6.64+0x1e0], R11 ;  /* 0x0001e00b06003986 */ /* 0x0001ea000c101936 */
[----:B------:R-:W-:Y:S05]  /*4b00*/  @!P2 BRA `(.L_x_156) ;  /* 0x000000000004a947 */ /* 0x000fea0003800000 */
[----:B------:R0:W5:Y:S02]  /*4b10*/  LDG.E.LTC128B R104, desc[UR54][R2.64+0x1e4] ;  /* 0x0001e43602687981 */ /* 0x000164000c1e1920 */
.L_x_156:
[----:B------:R-:W-:Y:S05]  /*4b20*/  BSYNC B1 ;  /* 0x0000000000017941 */ /* 0x000fea0003800000 */
.L_x_155:
[----:B01--45:R-:W-:Y:S01]  /*4b30*/  FMUL R2, R104, R89 ;  /* 0x0000005968027220 */ /* 0x033fe20000400000 */
[----:B------:R-:W-:Y:S01]  /*4b40*/  ISETP.GT.AND P0, PT, R0, 0x8, P0 ;  /* 0x000000080000780c */ /* 0x000fe20000704270 */
[----:B------:R-:W-:Y:S02]  /*4b50*/  BSSY B1, `(.L_x_157) ;  /* 0x0000005000017945 */ /* 0x000fe40003800000 */
[----:B------:R-:W-:-:S05]  /*4b60*/  FFMA R85, R85, R88, R2 ;  /* 0x0000005855557223 */ /* 0x000fca0000000002 */
[----:B------:R0:W-:Y:S05]  /*4b70*/  @P2 STG.E desc[UR54][R6.64+0x1e4], R85 ;  /* 0x0001e45506002986 */ /* 0x0001ea000c101936 */
[----:B------:R-:W-:Y:S05]  /*4b80*/  @!P0 BRA `(.L_x_158) ;  /* 0x0000000000048947 */ /* 0x000fea0003800000 */
[----:B------:R1:W5:Y:S02]  /*4b90*/  LDG.E.LTC128B R104, desc[UR54][R4.64+0x1e0] ;  /* 0x0001e03604687981 */ /* 0x000364000c1e1920 */
.L_x_158:
[----:B------:R-:W-:Y:S05]  /*4ba0*/  BSYNC B1 ;  /* 0x0000000000017941 */ /* 0x000fea0003800000 */
.L_x_157:
[----:B-----5:R-:W-:Y:S01]  /*4bb0*/  FMUL R3, R104, R89 ;  /* 0x0000005968037220 */ /* 0x020fe20000400000 */
[----:B------:R-:W-:Y:S01]  /*4bc0*/  @P0 IMAD.MOV.U32 R2, RZ, RZ, R8 ;  /* 0x000000ffff020224 */ /* 0x000fe200078e0008 */
[----:B------:R-:W-:Y:S01]  /*4bd0*/  ISETP.GT.AND P1, PT, R0, 0x8, P1 ;  /* 0x000000080000780c */ /* 0x000fe20000f24270 */
[----:B------:R-:W-:Y:S01]  /*4be0*/  BSSY B1, `(.L_x_159) ;  /* 0x0000006000017945 */ /* 0x000fe20003800000 */
[----:B0-2---:R-:W-:Y:S01]  /*4bf0*/  FFMA R7, R86, R88, R3 ;  /* 0x0000005856077223 */ /* 0x005fe20000000003 */
[----:B------:R-:W-:-:S05]  /*4c00*/  @P0 IMAD.MOV.U32 R3, RZ, RZ, R9 ;  /* 0x000000ffff030224 */ /* 0x000fca00078e0009 */
[----:B------:R0:W-:Y:S05]  /*4c10*/  @P0 STG.E desc[UR54][R2.64+0x1e0], R7 ;  /* 0x0001e00702000986 */ /* 0x0001ea000c101936 */
[----:B------:R-:W-:Y:S05]  /*4c20*/  @!P1 BRA `(.L_x_160) ;  /* 0x0000000000049947 */ /* 0x000fea0003800000 */
[----:B------:R2:W5:Y:S02]  /*4c30*/  LDG.E.LTC128B R104, desc[UR54][R4.64+0x1e4] ;  /* 0x0001e43604687981 */ /* 0x000564000c1e1920 */
.L_x_160:
[----:B------:R-:W-:Y:S05]  /*4c40*/  BSYNC B1 ;  /* 0x0000000000017941 */ /* 0x000fea0003800000 */
.L_x_159:
[----:B-----5:R-:W-:-:S04]  /*4c50*/  FMUL R104, R104, R89 ;  /* 0x0000005968687220 */ /* 0x020fc80000400000 */
[----:B------:R-:W-:Y:S01]  /*4c60*/  FFMA R87, R87, R88, R104 ;  /* 0x0000005857577223 */ /* 0x000fe20000000068 */
[----:B------:R-:W-:Y:S06]  /*4c70*/  @!P1 BRA `(.L_x_161) ;  /* 0x0000000c00a09947 */ /* 0x000fec0003800000 */
[----:B------:R4:W-:Y:S01]  /*4c80*/  STG.E desc[UR54][R8.64+0x1e4], R87 ;  /* 0x0001e45708007986 */ /* 0x0009e2000c101936 */
[----:B------:R-:W-:Y:S05]  /*4c90*/  BRA `(.L_x_161) ;  /* 0x0000000c00987947 */ /* 0x000fea0003800000 */
.L_x_36:
[----:B------:R-:W-:Y:S01]  /*4ca0*/  ULDC.64 UR4, c[0x0][0x5c0] ;  /* 0x0001700000047ab9 */ /* 0x000fe20000000a00 */
[----:B------:R-:W-:Y:S01]  /*4cb0*/  ISETP.GT.AND P5, PT, R18, 0x1, PT ;  /* 0x000000011200780c */ /* 0x000fe20003fa4270 */
[-C--:B------:R-:W-:Y:S01]  /*4cc0*/  FMUL R25, R25, R88.reuse ;  /* 0x0000005819197220 */ /* 0x080fe20000400000 */
[----:B------:R-:W-:Y:S01]  /*4cd0*/  LEA R2, P1, R102, UR4, 0x2 ;  /* 0x0000000466027c11 */ /* 0x000fe2000f8210ff */
[-C--:B------:R-:W-:Y:S01]  /*4ce0*/  FMUL R9, R26, R88.reuse ;  /* 0x000000581a097220 */ /* 0x080fe20000400000 */
[----:B------:R-:W-:Y:S01]  /*4cf0*/  ISETP.GT.AND P3, PT, R0, RZ, P5 ;  /* 0x000000ff0000720c */ /* 0x000fe20002f64270 */
[-C--:B------:R-:W-:Y:S01]  /*4d00*/  FMUL R27, R27, R88.reuse ;  /* 0x000000581b1b7220 */ /* 0x080fe20000400000 */
[----:B------:R-:W-:Y:S01]  /*4d10*/  LEA.HI.X R3, R102, UR5, R7, 0x2, P1 ;  /* 0x0000000566037c11 */ /* 0x000fe200088f1407 */
[-C--:B------:R-:W-:Y:S01]  /*4d20*/  FMUL R7, R24, R88.reuse ;  /* 0x0000005818077220 */ /* 0x080fe20000400000 */
[C---:B------:R-:W-:Y:S01]  /*4d30*/  ISETP.GT.AND P0, PT, R0.reuse, 0x8, P0 ;  /* 0x000000080000780c */ /* 0x040fe20000704270 */
[-C--:B------:R-:W-:Y:S01]  /*4d40*/  FMUL R29, R29, R88.reuse ;  /* 0x000000581d1d7220 */ /* 0x080fe20000400000 */
[----:B------:R-:W-:Y:S01]  /*4d50*/  ISETP.GT.AND P5, PT, R0, 0x8, P5 ;  /* 0x000000080000780c */ /* 0x000fe20002fa4270 */
[-C--:B------:R-:W-:Y:S01]  /*4d60*/  FMUL R11, R30, R88.reuse ;  /* 0x000000581e0b7220 */ /* 0x080fe20000400000 */
[----:B------:R0:W-:Y:S01]  /*4d70*/  @P2 STG.E desc[UR54][R2.64], R7 ;  /* 0x0000000702002986 */ /* 0x0001e2000c101936 */
[C---:B------:R-:W-:Y:S01]  /*4d80*/  ISETP.GT.AND P2, PT, R18.reuse, 0x8, PT ;  /* 0x000000081200780c */ /* 0x040fe20003f44270 */
[-C--:B------:R-:W-:Y:S01]  /*4d90*/  FMUL R31, R31, R88.reuse ;  /* 0x000000581f1f7220 */ /* 0x080fe20000400000 */
[----:B------:R-:W-:Y:S01]  /*4da0*/  SHF.L.U64.HI R5, R95, 0x2, R94 ;  /* 0x000000025f057819 */ /* 0x000fe2000001025e */
[----:B------:R-:W-:Y:S01]  /*4db0*/  FMUL R33, R33, R88 ;  /* 0x0000005821217220 */ /* 0x000fe20000400000 */
[----:B------:R-:W-:Y:S01]  /*4dc0*/  LEA R4, P6, R95, R2, 0x2 ;  /* 0x000000025f047211 */ /* 0x000fe200078c10ff */
[----:B------:R-:W-:Y:S01]  /*4dd0*/  @P3 STG.E desc[UR54][R2.64+0x4], R25 ;  /* 0x0000041902003986 */ /* 0x000fe2000c101936 */
[----:B------:R-:W-:Y:S01]  /*4de0*/  ISETP.GT.AND P1, PT, R18, 0x9, PT ;  /* 0x000000091200780c */ /* 0x000fe20003f24270 */
[-C--:B------:R-:W-:Y:S01]  /*4df0*/  FMUL R35, R35, R88.reuse ;  /* 0x0000005823237220 */ /* 0x080fe20000400000 */
[C---:B------:R-:W-:Y:S01]  /*4e00*/  ISETP.GT.AND P4, PT, R0.reuse, RZ, P2 ;  /* 0x000000ff0000720c */ /* 0x040fe20001784270 */
[----:B------:R-:W-:Y:S01]  /*4e10*/  IMAD.X R5, R5, 0x1, R3, P6 ;  /* 0x0000000105057824 */ /* 0x000fe200030e0603 */
[----:B------:R-:W-:Y:S01]  /*4e20*/  ISETP.GT.AND P3, PT, R0, RZ, P1 ;  /* 0x000000ff0000720c */ /* 0x000fe20000f64270 */
[-C--:B0-----:R-:W-:Y:S01]  /*4e30*/  FMUL R7, R28, R88.reuse ;  /* 0x000000581c077220 */ /* 0x081fe20000400000 */
[C---:B------:R-:W-:Y:S01]  /*4e40*/  ISETP.GT.AND P2, PT, R0.reuse, 0x8, P2 ;  /* 0x000000080000780c */ /* 0x040fe20001744270 */
[-C--:B------:R-:W-:Y:S01]  /*4e50*/  FMUL R37, R37, R88.reuse ;  /* 0x0000005825257220 */ /* 0x080fe20000400000 */
[----:B------:R-:W-:Y:S01]  /*4e60*/  ISETP.GT.AND P1, PT, R0, 0x8, P1 ;  /* 0x000000080000780c */ /* 0x000fe20000f24270 */
[----:B------:R0:W-:Y:S01]  /*4e70*/  @P0 STG.E desc[UR54][R4.64], R9 ;  /* 0x0000000904000986 */ /* 0x0001e2000c101936 */
[C---:B------:R-:W-:Y:S01]  /*4e80*/  ISETP.GT.AND P0, PT, R18.reuse, 0x10, PT ;  /* 0x000000101200780c */ /* 0x040fe20003f04270 */
[-C--:B------:R-:W-:Y:S01]  /*4e90*/  FMUL R39, R39, R88.reuse ;  /* 0x0000005827277220 */ /* 0x080fe20000400000 */
[-C--:B------:R-:W-:Y:S01]  /*4ea0*/  FMUL R41, R41, R88.reuse ;  /* 0x0000005829297220 */ /* 0x080fe20000400000 */
[----:B------:R-:W-:Y:S01]  /*4eb0*/  @P5 STG.E desc[UR54][R4.64+0x4], R27 ;  /* 0x0000041b04005986 */ /* 0x000fe2000c101936 */
[----:B------:R-:W-:Y:S01]  /*4ec0*/  ISETP.GT.AND P5, PT, R18, 0x11, PT ;  /* 0x000000111200780c */ /* 0x000fe20003fa4270 */
[-C--:B------:R-:W-:Y:S01]  /*4ed0*/  FMUL R43, R43, R88.reuse ;  /* 0x000000582b2b7220 */ /* 0x080fe20000400000 */
[-C--:B------:R-:W-:Y:S01]  /*4ee0*/  FMUL R45, R45, R88.reuse ;  /* 0x000000582d2d7220 */ /* 0x080fe20000400000 */
[----:B------:R1:W-:Y:S01]  /*4ef0*/  @P4 STG.E desc[UR54][R2.64+0x20], R7 ;  /* 0x0000200702004986 */ /* 0x0003e2000c101936 */
[C---:B------:R-:W-:Y:S01]  /*4f00*/  ISETP.GT.AND P4, PT, R0.reuse, RZ, P0 ;  /* 0x000000ff0000720c */ /* 0x040fe20000784270 */
[-C--:B------:R-:W-:Y:S01]  /*4f10*/  FMUL R47, R47, R88.reuse ;  /* 0x000000582f2f7220 */ /* 0x080fe20000400000 */
[-C--:B------:R-:W-:Y:S01]  /*4f20*/  FMUL R49, R49, R88.reuse ;  /* 0x0000005831317220 */ /* 0x080fe20000400000 */
[----:B------:R-:W-:Y:S01]  /*4f30*/  @P3 STG.E desc[UR54][R2.64+0x24], R29 ;  /* 0x0000241d02003986 */ /* 0x000fe2000c101936 */
[----:B------:R-:W-:Y:S01]  /*4f40*/  ISETP.GT.AND P3, PT, R0, RZ, P5 ;  /* 0x000000ff0000720c */ /* 0x000fe20002f64270 */
[-C--:B0-----:R-:W-:Y:S01]  /*4f50*/  FMUL R9, R32, R88.reuse ;  /* 0x0000005820097220 */ /* 0x081fe20000400000 */
[-C--:B------:R-:W-:Y:S01]  /*4f60*/  FMUL R51, R51, R88.reuse ;  /* 0x0000005833337220 */ /* 0x080fe20000400000 */
[----:B------:R0:W-:Y:S01]  /*4f70*/  @P2 STG.E desc[UR54][R4.64+0x20], R11 ;  /* 0x0000200b04002986 */ /* 0x0001e2000c101936 */
[----:B------:R-:W-:Y:S01]  /*4f80*/  ISETP.GT.AND P2, PT, R0, 0x8, P5 ;  /* 0x000000080000780c */ /* 0x000fe20002f44270 */
[-C--:B------:R-:W-:Y:S01]  /*4f90*/  FMUL R53, R53, R88.reuse ;  /* 0x0000005835357220 */ /* 0x080fe20000400000 */
[----:B------:R-:W-:Y:S01]  /*4fa0*/  ISETP.GT.AND P5, PT, R18, 0x18, PT ;  /* 0x000000181200780c */ /* 0x000fe20003fa4270 */
[----:B------:R-:W-:Y:S01]  /*4fb0*/  @P1 STG.E desc[UR54][R4.64+0x24], R31 ;  /* 0x0000241f04001986 */ /* 0x000fe2000c101936 */
[----:B------:R-:W-:Y:S01]  /*4fc0*/  ISETP.GT.AND P1, PT, R0, 0x8, P0 ;  /* 0x000000080000780c */ /* 0x000fe20000724270 */
[-C--:B-1----:R-:W-:Y:S01]  /*4fd0*/  FMUL R7, R34, R88.reuse ;  /* 0x0000005822077220 */ /* 0x082fe20000400000 */
[----:B------:R-:W-:Y:S01]  /*4fe0*/  ISETP.GT.AND P0, PT, R18, 0x19, PT ;  /* 0x000000191200780c */ /* 0x000fe20003f04270 */
[----:B------:R1:W-:Y:S01]  /*4ff0*/  @P4 STG.E desc[UR54][R2.64+0x40], R9 ;  /* 0x0000400902004986 */ /* 0x0003e2000c101936 */
[C---:B------:R-:W-:Y:S01]  /*5000*/  ISETP.GT.AND P4, PT, R0.reuse, RZ, P5 ;  /* 0x000000ff0000720c */ /* 0x040fe20002f84270 */
[-C--:B------:R-:W-:Y:S01]  /*5010*/  FMUL R55, R55, R88.reuse ;  /* 0x0000005837377220 */ /* 0x080fe20000400000 */
[-C--:B------:R-:W-:Y:S01]  /*5020*/  FMUL R57, R57, R88.reuse ;  /* 0x0000005839397220 */ /* 0x080fe20000400000 */
[----:B------:R-:W-:Y:S01]  /*5030*/  @P3 STG.E desc[UR54][R2.64+0x44], R33 ;  /* 0x0000442102003986 */ /* 0x000fe2000c101936 */
[----:B------:R-:W-:Y:S01]  /*5040*/  ISETP.GT.AND P3, PT, R0, RZ, P0 ;  /* 0x000000ff0000720c */ /* 0x000fe20000764270 */
[-C--:B0-----:R-:W-:Y:S01]  /*5050*/  FMUL R11, R38, R88.reuse ;  /* 0x00000058260b7220 */ /* 0x081fe20000400000 */
[----:B------:R-:W-:Y:S01]  /*5060*/  ISETP.GT.AND P0, PT, R0, 0x8, P0 ;  /* 0x000000080000780c */ /* 0x000fe20000704270 */
[-C--:B------:R-:W-:Y:S01]  /*5070*/  FMUL R59, R59, R88.reuse ;  /* 0x000000583b3b7220 */ /* 0x080fe20000400000 */
[-C--:B------:R-:W-:Y:S01]  /*5080*/  FMUL R61, R61, R88.reuse ;  /* 0x000000583d3d7220 */ /* 0x080fe20000400000 */
[----:B------:R0:W-:Y:S01]  /*5090*/  @P1 STG.E desc[UR54][R4.64+0x40], R7 ;  /* 0x0000400704001986 */ /* 0x0001e2000c101936 */
[----:B------:R-:W-:Y:S01]  /*50a0*/  ISETP.GT.AND P1, PT, R18, 0x20, PT ;  /* 0x000000201200780c */ /* 0x000fe20003f24270 */
[-C--:B-1----:R-:W-:Y:S01]  /*50b0*/  FMUL R9, R36, R88.reuse ;  /* 0x0000005824097220 */ /* 0x082fe20000400000 */
[-C--:B------:R-:W-:Y:S01]  /*50c0*/  FMUL R63, R63, R88.reuse ;  /* 0x000000583f3f7220 */ /* 0x080fe20000400000 */
[----:B------:R-:W-:Y:S01]  /*50d0*/  @P2 STG.E desc[UR54][R4.64+0x44], R35 ;  /* 0x0000442304002986 */ /* 0x000fe2000c101936 */
[----:B------:R-:W-:Y:S01]  /*50e0*/  ISETP.GT.AND P2, PT, R0, 0x8, P5 ;  /* 0x000000080000780c */ /* 0x000fe20002f44270 */
[-C--:B------:R-:W-:Y:S01]  /*50f0*/  FMUL R65, R65, R88.reuse ;  /* 0x0000005841417220 */ /* 0x080fe20000400000 */
[----:B------:R-:W-:Y:S01]  /*5100*/  ISETP.GT.AND P5, PT, R18, 0x21, PT ;  /* 0x000000211200780c */ /* 0x000fe20003fa4270 */
[----:B------:R1:W-:Y:S01]  /*5110*/  @P4 STG.E desc[UR54][R2.64+0x60], R9 ;  /* 0x0000600902004986 */ /* 0x0003e2000c101936 */
[C---:B------:R-:W-:Y:S01]  /*5120*/  ISETP.GT.AND P4, PT, R0.reuse, RZ, P1 ;  /* 0x000000ff0000720c */ /* 0x040fe20000f84270 */
[-C--:B------:R-:W-:Y:S01]  /*5130*/  FMUL R67, R67, R88.reuse ;  /* 0x0000005843437220 */ /* 0x080fe20000400000 */
[C---:B------:R-:W-:Y:S01]  /*5140*/  ISETP.GT.AND P1, PT, R0.reuse, 0x8, P1 ;  /* 0x000000080000780c */ /* 0x040fe20000f24270 */
[----:B------:R-:W-:Y:S01]  /*5150*/  @P3 STG.E desc[UR54][R2.64+0x64], R37 ;  /* 0x0000642502003986 */ /* 0x000fe2000c101936 */
[----:B------:R-:W-:Y:S01]  /*5160*/  ISETP.GT.AND P3, PT, R0, RZ, P5 ;  /* 0x000000ff0000720c */ /* 0x000fe20002f64270 */
[-C--:B0-----:R-:W-:Y:S01]  /*5170*/  FMUL R7, R40, R88.reuse ;  /* 0x0000005828077220 */ /* 0x081fe20000400000 */
[-C--:B------:R-:W-:Y:S01]  /*5180*/  FMUL R69, R69, R88.reuse ;  /* 0x0000005845457220 */ /* 0x080fe20000400000 */
[-C--:B------:R-:W-:Y:S01]  /*5190*/  FMUL R71, R71, R88.reuse ;  /* 0x0000005847477220 */ /* 0x080fe20000400000 */
[-C--:B------:R-:W-:Y:S01]  /*51a0*/  FMUL R73, R73, R88.reuse ;  /* 0x0000005849497220 */ /* 0x080fe20000400000 */
[----:B------:R0:W-:Y:S01]  /*51b0*/  @P2 STG.E desc[UR54][R4.64+0x60], R11 ;  /* 0x0000600b04002986 */ /* 0x0001e2000c101936 */
[----:B------:R-:W-:Y:S01]  /*51c0*/  ISETP.GT.AND P2, PT, R0, 0x8, P5 ;  /* 0x000000080000780c */ /* 0x000fe20002f44270 */
[-C--:B-1----:R-:W-:Y:S01]  /*51d0*/  FMUL R9, R42, R88.reuse ;  /* 0x000000582a097220 */ /* 0x082fe20000400000 */
[C---:B------:R-:W-:Y:S01]  /*51e0*/  ISETP.GT.AND P5, PT, R18.reuse, 0x28, PT ;  /* 0x000000281200780c */ /* 0x040fe20003fa4270 */
        /* <DEDUP_REMOVED lines=12> */
[----:B------:R0:W-:Y:S01]  /*52b0*/  @P1 STG.E desc[UR54][R4.64+0x80], R9 ;  /* 0x0000800904001986 */ /* 0x0001e2000c101936 */
[----:B------:R-:W-:Y:S01]  /*52c0*/  ISETP.GT.AND P1, PT, R18, 0x30, PT ;  /* 0x000000301200780c */ /* 0x000fe20003f24270 */
[-C--:B------:R-:W-:Y:S01]  /*52d0*/  FMUL R83, R83, R88.reuse ;  /* 0x0000005853537220 */ /* 0x080fe20000400000 */
[-C--:B------:R-:W-:Y:S01]  /*52e0*/  FMUL R85, R85, R88.reuse ;  /* 0x0000005855557220 */ /* 0x080fe20000400000 */
[----:B------:R-:W-:Y:S01]  /*52f0*/  @P2 STG.E desc[UR54][R4.64+0x84], R43 ;  /* 0x0000842b04002986 */ /* 0x000fe2000c101936 */
[-C--:B-1----:R-:W-:Y:S01]  /*5300*/  FMUL R7, R44, R88.reuse ;  /* 0x000000582c077220 */ /* 0x082fe20000400000 */
[----:B------:R-:W-:Y:S01]  /*5310*/  ISETP.GT.AND P2, PT, R0, 0x8, P5 ;  /* 0x000000080000780c */ /* 0x000fe20002f44270 */
[----:B------:R-:W-:Y:S01]  /*5320*/  FMUL R87, R87, R88 ;  /* 0x0000005857577220 */ /* 0x000fe20000400000 */
[----:B------:R-:W-:-:S02]  /*5330*/  ISETP.GT.AND P5, PT, R18, 0x31, PT ;  /* 0x000000311200780c */ /* 0x000fc40003fa4270 */
[----:B------:R1:W-:Y:S01]  /*5340*/  @P4 STG.E desc[UR54][R2.64+0xa0], R7 ;  /* 0x0000a00702004986 */ /* 0x0003e2000c101936 */
[----:B------:R-:W-:Y:S01]  /*5350*/  ISETP.GT.AND P4, PT, R0, RZ, P1 ;  /* 0x000000ff0000720c */ /* 0x000fe20000f84270 */
[----:B0-----:R-:W-:Y:S01]  /*5360*/  FMUL R9, R48, R88 ;  /* 0x0000005830097220 */ /* 0x001fe20000400000 */
[C---:B------:R-:W-:Y:S01]  /*5370*/  ISETP.GT.AND P1, PT, R0.reuse, 0x8, P1 ;  /* 0x000000080000780c */ /* 0x040fe20000f24270 */
[----:B------:R-:W-:Y:S01]  /*5380*/  @P3 STG.E desc[UR54][R2.64+0xa4], R45 ;  /* 0x0000a42d02003986 */ /* 0x000fe2000c101936 */
[----:B------:R-:W-:-:S04]  /*5390*/  ISETP.GT.AND P3, PT, R0, RZ, P5 ;  /* 0x000000ff0000720c */ /* 0x000fc80002f64270 */
[----:B------:R0:W-:Y:S01]  /*53a0*/  @P2 STG.E desc[UR54][R4.64+0xa0], R11 ;  /* 0x0000a00b04002986 */ /* 0x0001e2000c101936 */
[----:B------:R-:W-:Y:S02]  /*53b0*/  ISETP.GT.AND P2, PT, R0, 0x8, P5 ;  /* 0x000000080000780c */ /* 0x000fe40002f44270 */
[C---:B------:R-:W-:Y:S01]  /*53c0*/  ISETP.GT.AND P5, PT, R18.reuse, 0x38, PT ;  /* 0x000000381200780c */ /* 0x040fe20003fa4270 */
[----:B------:R-:W-:Y:S01]  /*53d0*/  @P0 STG.E desc[UR54][R4.64+0xa4], R47 ;  /* 0x0000a42f04000986 */ /* 0x000fe2000c101936 */
[----:B------:R-:W-:Y:S01]  /*53e0*/  ISETP.GT.AND P0, PT, R18, 0x39, PT ;  /* 0x000000391200780c */ /* 0x000fe20003f04270 */
[----:B-1----:R-:W-:Y:S02]  /*53f0*/  FMUL R7, R50, R88 ;  /* 0x0000005832077220 */ /* 0x002fe40000400000 */
[----:B------:R1:W-:Y:S01]  /*5400*/  @P4 STG.E desc[UR54][R2.64+0xc0], R9 ;  /* 0x0000c00902004986 */ /* 0x0003e2000c101936 */
[----:B------:R-:W-:-:S03]  /*5410*/  ISETP.GT.AND P4, PT, R0, RZ, P5 ;  /* 0x000000ff0000720c */ /* 0x000fc60002f84270 */
[----:B------:R-:W-:Y:S01]  /*5420*/  @P3 STG.E desc[UR54][R2.64+0xc4], R49 ;  /* 0x0000c43102003986 */ /* 0x000fe2000c101936 */
[----:B------:R-:W-:Y:S01]  /*5430*/  ISETP.GT.AND P3, PT, R0, RZ, P0 ;  /* 0x000000ff0000720c */ /* 0x000fe20000764270 */
[----:B0-----:R-:W-:Y:S01]  /*5440*/  FMUL R11, R54, R88 ;  /* 0x00000058360b7220 */ /* 0x001fe20000400000 */
[----:B------:R-:W-:Y:S01]  /*5450*/  ISETP.GT.AND P0, PT, R0, 0x8, P0 ;  /* 0x000000080000780c */ /* 0x000fe20000704270 */
[----:B------:R0:W-:Y:S01]  /*5460*/  @P1 STG.E desc[UR54][R4.64+0xc0], R7 ;  /* 0x0000c00704001986 */ /* 0x0001e2000c101936 */
[----:B------:R-:W-:-:S03]  /*5470*/  ISETP.GT.AND P1, PT, R18, 0x40, PT ;  /* 0x000000401200780c */ /* 0x000fc60003f24270 */
[----:B------:R-:W-:Y:S01]  /*5480*/  @P2 STG.E desc[UR54][R4.64+0xc4], R51 ;  /* 0x0000c43304002986 */ /* 0x000fe2000c101936 */
[-C--:B-1----:R-:W-:Y:S01]  /*5490*/  FMUL R9, R52, R88.reuse ;  /* 0x0000005834097220 */ /* 0x082fe20000400000 */
[----:B------:R-:W-:Y:S02]  /*54a0*/  ISETP.GT.AND P2, PT, R0, 0x8, P5 ;  /* 0x000000080000780c */ /* 0x000fe40002f44270 */
[----:B------:R-:W-:Y:S02]  /*54b0*/  ISETP.GT.AND P5, PT, R18, 0x41, PT ;  /* 0x000000411200780c */ /* 0x000fe40003fa4270 */
        /* <DEDUP_REMOVED lines=35> */
[-C--:B-1----:R-:W-:Y:S02]  /*56f0*/  FMUL R7, R66, R88.reuse ;  /* 0x0000005842077220 */ /* 0x082fe40000400000 */
[----:B------:R1:W-:Y:S01]  /*5700*/  @P4 STG.E desc[UR54][R2.64+0x140], R9 ;  /* 0x0001400902004986 */ /* 0x0003e2000c101936 */
[C---:B------:R-:W-:Y:S02]  /*5710*/  ISETP.GT.AND P4, PT, R0.reuse, RZ, P5 ;  /* 0x000000ff0000720c */ /* 0x040fe40002f84270 */
[C---:B------:R-:W-:Y:S01]  /*5720*/  ISETP.GT.AND P5, PT, R0.reuse, 0x8, P5 ;  /* 0x000000080000780c */ /* 0x040fe20002fa4270 */
[----:B------:R-:W-:Y:S01]  /*5730*/  @P3 STG.E desc[UR54][R2.64+0x144], R65 ;  /* 0x0001444102003986 */ /* 0x000fe2000c101936 */
[----:B------:R-:W-:Y:S01]  /*5740*/  ISETP.GT.AND P3, PT, R0, RZ, P0 ;  /* 0x000000ff0000720c */ /* 0x000fe20000764270 */
[-C--:B0-----:R-:W-:Y:S01]  /*5750*/  FMUL R11, R70, R88.reuse ;  /* 0x00000058460b7220 */ /* 0x081fe20000400000 */
[----:B------:R-:W-:Y:S01]  /*5760*/  ISETP.GT.AND P0, PT, R0, 0x8, P0 ;  /* 0x000000080000780c */ /* 0x000fe20000704270 */
[----:B------:R0:W-:Y:S01]  /*5770*/  @P1 STG.E desc[UR54][R4.64+0x140], R7 ;  /* 0x0001400704001986 */ /* 0x0001e2000c101936 */
[----:B------:R-:W-:Y:S01]  /*5780*/  ISETP.GT.AND P1, PT, R18, 0x60, PT ;  /* 0x000000601200780c */ /* 0x000fe20003f24270 */
[----:B-1----:R-:W-:-:S02]  /*5790*/  FMUL R9, R68, R88 ;  /* 0x0000005844097220 */ /* 0x002fc40000400000 */
[----:B------:R-:W-:Y:S01]  /*57a0*/  @P2 STG.E desc[UR54][R4.64+0x144], R67 ;  /* 0x0001444304002986 */ /* 0x000fe2000c101936 */
[----:B------:R-:W-:-:S03]  /*57b0*/  ISETP.GT.AND P2, PT, R0, RZ, P1 ;  /* 0x000000ff0000720c */ /* 0x000fc60000f44270 */
[----:B------:R1:W-:Y:S01]  /*57c0*/  @P4 STG.E desc[UR54][R2.64+0x160], R9 ;  /* 0x0001600902004986 */ /* 0x0003e2000c101936 */
[----:B------:R-:W-:Y:S01]  /*57d0*/  ISETP.GT.AND P4, PT, R18, 0x61, PT ;  /* 0x000000611200780c */ /* 0x000fe20003f84270 */
[----:B0-----:R-:W-:Y:S02]  /*57e0*/  FMUL R7, R72, R88 ;  /* 0x0000005848077220 */ /* 0x001fe40000400000 */
[----:B------:R-:W-:Y:S01]  /*57f0*/  @P3 STG.E desc[UR54][R2.64+0x164], R69 ;  /* 0x0001644502003986 */ /* 0x000fe2000c101936 */
[----:B------:R-:W-:-:S03]  /*5800*/  ISETP.GT.AND P3, PT, R0, RZ, P4 ;  /* 0x000000ff0000720c */ /* 0x000fc60002764270 */
[----:B------:R0:W-:Y:S01]  /*5810*/  @P5 STG.E desc[UR54][R4.64+0x160], R11 ;  /* 0x0001600b04005986 */ /* 0x0001e2000c101936 */
[----:B------:R-:W-:-:S03]  /*5820*/  ISETP.GT.AND P5, PT, R0, 0x8, P4 ;  /* 0x000000080000780c */ /* 0x000fc600027a4270 */
[----:B------:R-:W-:Y:S01]  /*5830*/  @P0 STG.E desc[UR54][R4.64+0x164], R71 ;  /* 0x0001644704000986 */ /* 0x000fe2000c101936 */
[----:B------:R-:W-:Y:S01]  /*5840*/  ISETP.GT.AND P0, PT, R0, 0x8, P1 ;  /* 0x000000080000780c */ /* 0x000fe20000f04270 */
[-C--:B-1----:R-:W-:Y:S01]  /*5850*/  FMUL R9, R74, R88.reuse ;  /* 0x000000584a097220 */ /* 0x082fe20000400000 */
[C---:B------:R-:W-:Y:S01]  /*5860*/  ISETP.GT.AND P1, PT, R18.reuse, 0x68, PT ;  /* 0x000000681200780c */ /* 0x040fe20003f24270 */
[----:B------:R1:W-:Y:S01]  /*5870*/  @P2 STG.E desc[UR54][R2.64+0x180], R7 ;  /* 0x0001800702002986 */ /* 0x0003e2000c101936 */
[----:B------:R-:W-:Y:S02]  /*5880*/  ISETP.GT.AND P2, PT, R18, 0x69, PT ;  /* 0x000000691200780c */ /* 0x000fe40003f44270 */
[C---:B------:R-:W-:Y:S01]  /*5890*/  ISETP.GT.AND P4, PT, R0.reuse, RZ, P1 ;  /* 0x000000ff0000720c */ /* 0x040fe20000f84270 */
[----:B------:R-:W-:Y:S01]  /*58a0*/  @P3 STG.E desc[UR54][R2.64+0x184], R73 ;  /* 0x0001844902003986 */ /* 0x000fe2000c101936 */
[----:B------:R-:W-:Y:S01]  /*58b0*/  ISETP.GT.AND P3, PT, R0, RZ, P2 ;  /* 0x000000ff0000720c */ /* 0x000fe20001764270 */
[----:B0-----:R-:W-:Y:S01]  /*58c0*/  FMUL R11, R80, R88 ;  /* 0x00000058500b7220 */ /* 0x001fe20000400000 */
[----:B------:R-:W-:-:S02]  /*58d0*/  ISETP.GT.AND P1, PT, R0, 0x8, P1 ;  /* 0x000000080000780c */ /* 0x000fc40000f24270 */
[----:B------:R-:W-:Y:S01]  /*58e0*/  ISETP.GT.AND P2, PT, R0, 0x8, P2 ;  /* 0x000000080000780c */ /* 0x000fe20001744270 */
[----:B------:R0:W-:Y:S01]  /*58f0*/  @P0 STG.E desc[UR54][R4.64+0x180], R9 ;  /* 0x0001800904000986 */ /* 0x0001e2000c101936 */
[----:B------:R-:W-:Y:S01]  /*5900*/  ISETP.GT.AND P0, PT, R18, 0x70, PT ;  /* 0x000000701200780c */ /* 0x000fe20003f04270 */
[----:B-1----:R-:W-:Y:S02]  /*5910*/  FMUL R7, R76, R88 ;  /* 0x000000584c077220 */ /* 0x002fe40000400000 */
[----:B------:R-:W-:Y:S01]  /*5920*/  @P5 STG.E desc[UR54][R4.64+0x184], R75 ;  /* 0x0001844b04005986 */ /* 0x000fe2000c101936 */
[----:B------:R-:W-:Y:S02]  /*5930*/  ISETP.GT.AND P6, PT, R0, RZ, P0 ;  /* 0x000000ff0000720c */ /* 0x000fe400007c4270 */
[C---:B------:R-:W-:Y:S01]  /*5940*/  ISETP.GT.AND P5, PT, R18.reuse, 0x78, PT ;  /* 0x000000781200780c */ /* 0x040fe20003fa4270 */
[----:B------:R1:W-:Y:S01]  /*5950*/  @P4 STG.E desc[UR54][R2.64+0x1a0], R7 ;  /* 0x0001a00702004986 */ /* 0x0003e2000c101936 */
[----:B------:R-:W-:-:S02]  /*5960*/  ISETP.GT.AND P4, PT, R18, 0x79, PT ;  /* 0x000000791200780c */ /* 0x000fc40003f84270 */
[----:B------:R-:W-:Y:S01]  /*5970*/  ISETP.GT.AND P0, PT, R0, 0x8, P0 ;  /* 0x000000080000780c */ /* 0x000fe20000704270 */
[----:B0-----:R-:W-:Y:S01]  /*5980*/  FMUL R9, R78, R88 ;  /* 0x000000584e097220 */ /* 0x001fe20000400000 */
[----:B------:R-:W-:Y:S01]  /*5990*/  @P3 STG.E desc[UR54][R2.64+0x1a4], R77 ;  /* 0x0001a44d02003986 */ /* 0x000fe2000c101936 */
[----:B------:R-:W-:-:S03]  /*59a0*/  ISETP.GT.AND P3, PT, R18, 0x71, PT ;  /* 0x000000711200780c */ /* 0x000fc60003f64270 */
[----:B------:R0:W-:Y:S01]  /*59b0*/  @P1 STG.E desc[UR54][R4.64+0x1a0], R9 ;  /* 0x0001a00904001986 */ /* 0x0001e2000c101936 */
[C---:B------:R-:W-:Y:S02]  /*59c0*/  ISETP.GT.AND P1, PT, R0.reuse, RZ, P3 ;  /* 0x000000ff0000720c */ /* 0x040fe40001f24270 */
[C---:B------:R-:W-:Y:S01]  /*59d0*/  ISETP.GT.AND P3, PT, R0.reuse, 0x8, P3 ;  /* 0x000000080000780c */ /* 0x040fe20001f64270 */
[----:B------:R-:W-:Y:S01]  /*59e0*/  @P2 STG.E desc[UR54][R4.64+0x1a4], R79 ;  /* 0x0001a44f04002986 */ /* 0x000fe2000c101936 */
[----:B------:R-:W-:Y:S01]  /*59f0*/  ISETP.GT.AND P2, PT, R0, RZ, P5 ;  /* 0x000000ff0000720c */ /* 0x000fe20002f44270 */
[-C--:B-1----:R-:W-:Y:S01]  /*5a00*/  FMUL R7, R82, R88.reuse ;  /* 0x0000005852077220 */ /* 0x082fe20000400000 */
[C---:B------:R-:W-:Y:S01]  /*5a10*/  ISETP.GT.AND P5, PT, R0.reuse, 0x8, P5 ;  /* 0x000000080000780c */ /* 0x040fe20002fa4270 */
[----:B------:R1:W-:Y:S01]  /*5a20*/  @P6 STG.E desc[UR54][R2.64+0x1c0], R11 ;  /* 0x0001c00b02006986 */ /* 0x0003e2000c101936 */
[C---:B------:R-:W-:Y:S02]  /*5a30*/  ISETP.GT.AND P6, PT, R0.reuse, RZ, P4 ;  /* 0x000000ff0000720c */ /* 0x040fe400027c4270 */
[----:B------:R-:W-:Y:S01]  /*5a40*/  ISETP.GT.AND P4, PT, R0, 0x8, P4 ;  /* 0x000000080000780c */ /* 0x000fe20002784270 */
[----:B0-----:R-:W-:-:S02]  /*5a50*/  FMUL R9, R84, R88 ;  /* 0x0000005854097220 */ /* 0x001fc40000400000 */
[----:B------:R-:W-:Y:S04]  /*5a60*/  @P1 STG.E desc[UR54][R2.64+0x1c4], R81 ;  /* 0x0001c45102001986 */ /* 0x000fe8000c101936 */
[----:B------:R-:W-:Y:S01]  /*5a70*/  @P0 STG.E desc[UR54][R4.64+0x1c0], R7 ;  /* 0x0001c00704000986 */ /* 0x000fe2000c101936 */
[----:B-1----:R-:W-:-:S03]  /*5a80*/  FMUL R11, R86, R88 ;  /* 0x00000058560b7220 */ /* 0x002fc60000400000 */
[----:B------:R-:W-:Y:S04]  /*5a90*/  @P3 STG.E desc[UR54][R4.64+0x1c4], R83 ;  /* 0x0001c45304003986 */ /* 0x000fe8000c101936 */
[----:B------:R-:W-:Y:S04]  /*5aa0*/  @P2 STG.E desc[UR54][R2.64+0x1e0], R9 ;  /* 0x0001e00902002986 */ /* 0x000fe8000c101936 */
[----:B------:R0:W-:Y:S02]  /*5ab0*/  @P6 STG.E desc[UR54][R2.64+0x1e4], R85 ;  /* 0x0001e45502006986 */ /* 0x0001e4000c101936 */
[----:B0-----:R-:W-:-:S02]  /*5ac0*/  @P5 IMAD.MOV.U32 R2, RZ, RZ, R4 ;  /* 0x000000ffff025224 */ /* 0x001fc400078e0004 */
[----:B------:R-:W-:-:S05]  /*5ad0*/  @P5 IMAD.MOV.U32 R3, RZ, RZ, R5 ;  /* 0x000000ffff035224 */ /* 0x000fca00078e0005 */
[----:B------:R0:W-:Y:S04]  /*5ae0*/  @P5 STG.E desc[UR54][R2.64+0x1e0], R11 ;  /* 0x0001e00b02005986 */ /* 0x0001e8000c101936 */
[----:B------:R0:W-:Y:S02]  /*5af0*/  @P4 STG.E desc[UR54][R4.64+0x1e4], R87 ;  /* 0x0001e45704004986 */ /* 0x0001e4000c101936 */
.L_x_161:
[----:B------:R-:W-:Y:S05]  /*5b00*/  BSYNC B0 ;  /* 0x0000000000007941 */ /* 0x000fea0003800000 */
.L_x_35:
[----:B0-----:R-:W-:Y:S01]  /*5b10*/  IMAD.U32 R2, RZ, RZ, UR52 ;  /* 0x00000034ff027e24 */ /* 0x001fe2000f8e00ff */
[----:B------:R-:W-:Y:S01]  /*5b20*/  ULDC.64 UR4, c[0x0][0x650] ;  /* 0x0001940000047ab9 */ /* 0x000fe20000000a00 */
[----:B------:R-:W-:Y:S01]  /*5b30*/  IMAD.U32 R3, RZ, RZ, UR53 ;  /* 0x00000035ff037e24 */ /* 0x000fe2000f8e00ff */
[----:B------:R0:W-:Y:S01]  /*5b40*/  SYNCS.ARRIVE.TRANS64.A1T0 RZ, [R98+UR50], RZ ;  /* 0x000000ff62ff79a7 */ /* 0x0001e20008100032 */
[----:B------:R-:W-:Y:S01]  /*5b50*/  PRMT R0, RZ, 0x7610, R0 ;  /* 0x00007610ff007816 */ /* 0x000fe20000000000 */
[----:B------:R-:W-:Y:S01]  /*5b60*/  IMAD.MOV.U32 R18, RZ, RZ, -0x1 ;  /* 0xffffffffff127424 */ /* 0x000fe200078e00ff */
[----:B------:R-:W-:Y:S01]  /*5b70*/  LEA R16, P0, R2, R16, 0x1 ;  /* 0x0000001002107211 */ /* 0x000fe200078008ff */
[----:B------:R-:W-:Y:S02]  /*5b80*/  IMAD.MOV.U32 R2, RZ, RZ, -0x1 ;  /* 0xffffffffff027424 */ /* 0x000fe400078e00ff */
[----:B------:R-:W-:Y:S01]  /*5b90*/  IMAD.MOV.U32 R19, RZ, RZ, -0x1 ;  /* 0xffffffffff137424 */ /* 0x000fe200078e00ff */
[----:B------:R-:W-:-:S02]  /*5ba0*/  IADD3.X R17, R17, UR41, RZ, P0, !PT ;  /* 0x0000002911117c10 */ /* 0x000fc400087fe4ff */
[----:B------:R-:W-:-:S04]  /*5bb0*/  ISETP.GE.U32.AND P0, PT, R16, UR4, PT ;  /* 0x0000000410007c0c */ /* 0x000fc8000bf06070 */
[----:B------:R-:W-:-:S13]  /*5bc0*/  ISETP.GE.U32.AND.EX P0, PT, R17, UR5, PT, P0 ;  /* 0x0000000511007c0c */ /* 0x000fda000bf06100 */
[----:B0-----:R-:W-:Y:S05]  /*5bd0*/  @P0 BRA `(.L_x_162) ;  /* 0x0000000400700947 */ /* 0x001fea0003800000 */
[----:B------:R-:W0:Y:S01]  /*5be0*/  S2UR UR7, SR_CTAID.X ;  /* 0x00000000000779c3 */ /* 0x000e220000002500 */
[----:B------:R-:W-:Y:S01]  /*5bf0*/  ULDC.64 UR4, c[0x0][0x628] ;  /* 0x00018a0000047ab9 */ /* 0x000fe20000000a00 */
[----:B------:R-:W-:Y:S01]  /*5c00*/  ULDC UR6, c[0x0][0x150] ;  /* 0x0000540000067ab9 */ /* 0x000fe20000000800 */
[----:B------:R-:W-:Y:S01]  /*5c10*/  ISETP.NE.U32.AND P0, PT, RZ, UR4, PT ;  /* 0x00000004ff007c0c */ /* 0x000fe2000bf05070 */
[----:B------:R-:W-:Y:S01]  /*5c20*/  ULDC UR15, c[0x0][0x630] ;  /* 0x00018c00000f7ab9 */ /* 0x000fe20000000800 */
[C---:B------:R-:W-:Y:S02]  /*5c30*/  R2UR UR17, R16.reuse ;  /* 0x00000000101172ca */ /* 0x040fe400000e0000 */
[----:B------:R-:W-:Y:S01]  /*5c40*/  ISETP.NE.AND.EX P0, PT, RZ, UR5, PT, P0 ;  /* 0x00000005ff007c0c */ /* 0x000fe2000bf05300 */
[----:B------:R-:W1:Y:S01]  /*5c50*/  S2UR UR16, SR_CTAID.Y ;  /* 0x00000000001079c3 */ /* 0x000e620000002600 */
[----:B------:R-:W-:Y:S02]  /*5c60*/  R2UR UR12, R16 ;  /* 0x00000000100c72ca */ /* 0x000fe400000e0000 */
[----:B------:R-:W-:-:S02]  /*5c70*/  R2UR UR13, R17 ;  /* 0x00000000110d72ca */ /* 0x000fc400000e0000 */
[----:B0-----:R-:W-:-:S05]  /*5c80*/  I2FP.F32.U32 R0, UR7 ;  /* 0x0000000700007c45 */ /* 0x001fca0008201000 */
[----:B------:R-:W-:Y:S01]  /*5c90*/  FMUL R0, R0, UR6 ;  /* 0x0000000600007c20 */ /* 0x000fe20008400000 */
[----:B------:R-:W-:Y:S01]  /*5ca0*/  ULDC UR6, c[0x0][0x154] ;  /* 0x0000550000067ab9 */ /* 0x000fe20000000800 */
[----:B-1----:R-:W-:-:S04]  /*5cb0*/  I2FP.F32.U32 R2, UR16 ;  /* 0x0000001000027c45 */ /* 0x002fc80008201000 */
[----:B------:R-:W0:Y:S01]  /*5cc0*/  F2I.U32.TRUNC.NTZ R0, R0 ;  /* 0x0000000000007305 */ /* 0x000e22000020f000 */
[----:B------:R-:W-:Y:S01]  /*5cd0*/  FMUL R2, R2, UR6 ;  /* 0x0000000602027c20 */ /* 0x000fe20008400000 */
[----:B------:R-:W-:Y:S06]  /*5ce0*/  @!P0 BRA `(.L_x_163) ;  /* 0x0000000000308947 */ /* 0x000fec0003800000 */
        /* <DEDUP_REMOVED lines=12> */
.L_x_163:
[----:B------:R-:W-:Y:S01]  /*5db0*/  USHF.R.U64 UR6, UR12, UR15, UR13 ;  /* 0x0000000f0c067299 */ /* 0x000fe2000800120d */
[----:B------:R-:W-:Y:S01]  /*5dc0*/  R2UR UR5, R17 ;  /* 0x00000000110572ca */ /* 0x000fe200000e0000 */
[----:B------:R-:W-:Y:S01]  /*5dd0*/  USHF.R.U32.HI UR4, URZ, UR15, UR13 ;  /* 0x0000000f3f047299 */ /* 0x000fe2000801160d */
[----:B------:R-:W1:Y:S01]  /*5de0*/  F2I.U32.TRUNC.NTZ R2, R2 ;  /* 0x0000000200027305 */ /* 0x000e62000020f000 */
[----:B------:R-:W-:Y:S01]  /*5df0*/  UIADD3 UR9, UP0, URZ, -UR6, URZ ;  /* 0x800000063f097290 */ /* 0x000fe2000ff1e03f */
[----:B------:R-:W-:Y:S01]  /*5e00*/  ULDC.64 UR10, c[0x0][0x620] ;  /* 0x00018800000a7ab9 */ /* 0x000fe20000000a00 */
[----:B------:R-:W-:Y:S02]  /*5e10*/  ULDC UR14, c[0x0][0x608] ;  /* 0x00018200000e7ab9 */ /* 0x000fe40000000800 */
[----:B------:R-:W-:Y:S01]  /*5e20*/  UIADD3.X UR4, URZ, ~UR4, URZ, UP0, !UPT ;  /* 0x800000043f047290 */ /* 0x000fe200087fe43f */
[----:B------:R-:W-:Y:S01]  /*5e30*/  ULDC UR15, c[0x0][0x658] ;  /* 0x00019600000f7ab9 */ /* 0x000fe20000000800 */
[----:B------:R-:W-:-:S02]  /*5e40*/  ULDC UR12, c[0x0][0x144] ;  /* 0x00005100000c7ab9 */ /* 0x000fc40000000800 */
[----:B------:R-:W-:Y:S01]  /*5e50*/  UIMAD UR8, UR4, UR10, URZ ;  /* 0x0000000a040872a4 */ /* 0x000fe2000f8e023f */
[----:B------:R-:W-:Y:S02]  /*5e60*/  ULDC UR22, c[0x0][0x148] ;  /* 0x0000520000167ab9 */ /* 0x000fe40000000800 */
[----:B------:R-:W-:Y:S01]  /*5e70*/  UMOV UR4, UR17 ;  /* 0x0000001100047c82 */ /* 0x000fe20008000000 */
[----:B------:R-:W-:Y:S02]  /*5e80*/  UIMAD UR8, UR9, UR11, UR8 ;  /* 0x0000000b090872a4 */ /* 0x000fe4000f8e0208 */
[----:B------:R-:W-:Y:S01]  /*5e90*/  UIMAD.WIDE.U32 UR4, UR9, UR10, UR4 ;  /* 0x0000000a090472a5 */ /* 0x000fe2000f8e0004 */
[----:B0-----:R-:W-:Y:S01]  /*5ea0*/  R2UR UR9, R0 ;  /* 0x00000000000972ca */ /* 0x001fe200000e0000 */
[----:B------:R-:W-:Y:S01]  /*5eb0*/  ULDC UR20, c[0x0][0x648] ;  /* 0x0001920000147ab9 */ /* 0x000fe20000000800 */
[----:B-1----:R-:W-:Y:S01]  /*5ec0*/  R2UR UR13, R2 ;  /* 0x00000000020d72ca */ /* 0x002fe200000e0000 */
[----:B------:R-:W-:Y:S01]  /*5ed0*/  UIADD3 UR8, UR5, UR8, URZ ;  /* 0x0000000805087290 */ /* 0x000fe2000fffe03f */
[----:B------:R-:W-:-:S02]  /*5ee0*/  ULDC UR21, c[0x0][0x638] ;  /* 0x00018e0000157ab9 */ /* 0x000fc40000000800 */
[----:B------:R-:W-:Y:S02]  /*5ef0*/  ULDC UR5, c[0x0][0x618] ;  /* 0x0001860000057ab9 */ /* 0x000fe40000000800 */
[----:B------:R-:W-:Y:S02]  /*5f00*/  USHF.R.U64 UR10, UR4, UR5, UR8 ;  /* 0x00000005040a7299 */ /* 0x000fe40008001208 */
[----:B------:R-:W-:-:S03]  /*5f10*/  USHF.R.U32.HI UR8, URZ, UR5, UR8 ;  /* 0x000000053f087299 */ /* 0x000fc60008011608 */
[----:B------:R-:W-:Y:S01]  /*5f20*/  ULDC.64 UR4, c[0x0][0x640] ;  /* 0x0001900000047ab9 */ /* 0x000fe20000000a00 */
[----:B------:R-:W-:Y:S01]  /*5f30*/  USHF.R.U64 UR11, UR10, UR14, UR8 ;  /* 0x0000000e0a0b7299 */ /* 0x000fe20008001208 */
[----:B------:R-:W-:Y:S01]  /*5f40*/  ISETP.NE.U32.AND P0, PT, RZ, UR4, PT ;  /* 0x00000004ff007c0c */ /* 0x000fe2000bf05070 */
[----:B------:R-:W-:Y:S02]  /*5f50*/  USHF.R.U32.HI UR8, URZ, UR14, UR8 ;  /* 0x0000000e3f087299 */ /* 0x000fe40008011608 */
[----:B------:R-:W-:Y:S01]  /*5f60*/  UIADD3 UR9, -UR9, URZ, URZ ;  /* 0x0000003f09097290 */ /* 0x000fe2000fffe13f */
[----:B------:R-:W-:Y:S01]  /*5f70*/  ISETP.NE.AND.EX P0, PT, RZ, UR5, PT, P0 ;  /* 0x00000005ff007c0c */ /* 0x000fe2000bf05300 */
[----:B------:R-:W-:Y:S02]  /*5f80*/  USHF.R.U64 UR17, UR11, UR15, UR8 ;  /* 0x0000000f0b117299 */ /* 0x000fe40008001208 */
[----:B------:R-:W-:Y:S02]  /*5f90*/  UIADD3 UR18, -UR13, URZ, URZ ;  /* 0x0000003f0d127290 */ /* 0x000fe4000fffe13f */
[----:B------:R-:W-:-:S02]  /*5fa0*/  USHF.R.U32.HI UR15, URZ, UR15, UR8 ;  /* 0x0000000f3f0f7299 */ /* 0x000fc40008011608 */
[----:B------:R-:W-:Y:S01]  /*5fb0*/  UIMAD UR19, UR12, UR9, UR7 ;  /* 0x000000090c1372a4 */ /* 0x000fe2000f8e0207 */
[----:B------:R-:W-:-:S05]  /*5fc0*/  UMOV UR14, UR17 ;  /* 0x00000011000e7c82 */ /* 0x000fca0008000000 */
[----:B------:R-:W-:Y:S06]  /*5fd0*/  @!P0 BRA `(.L_x_164) ;  /* 0x0000000000288947 */ /* 0x000fec0003800000 */
        /* <DEDUP_REMOVED lines=10> */
.L_x_164:
[----:B------:R-:W-:Y:S01]  /*6080*/  UISETP.NE.AND UP0, UPT, UR38, URZ, UPT ;  /* 0x0000003f2600728c */ /* 0x000fe2000bf05270 */
[----:B------:R-:W-:Y:S01]  /*6090*/  IMAD.MOV.U32 R0, RZ, RZ, 0x1 ;  /* 0x00000001ff007424 */ /* 0x000fe200078e00ff */
[----:B------:R-:W-:Y:S01]  /*60a0*/  USHF.R.U64 UR5, UR14, UR20, UR15 ;  /* 0x000000140e057299 */ /* 0x000fe2000800120f */
[----:B------:R-:W-:Y:S01]  /*60b0*/  IMAD.U32 R19, RZ, RZ, UR6 ;  /* 0x00000006ff137e24 */ /* 0x000fe2000f8e00ff */
[----:B------:R-:W-:Y:S02]  /*60c0*/  ULOP3.LUT UR4, UR11, UR47, URZ, 0xc0, !UPT ;  /* 0x0000002f0b047292 */ /* 0x000fe4000f8ec03f */
[----:B------:R-:W-:Y:S02]  /*60d0*/  UIADD3 UR7, -UR5, URZ, URZ ;  /* 0x0000003f05077290 */ /* 0x000fe4000fffe13f */
[----:B------:R-:W-:Y:S02]  /*60e0*/  UIMAD UR4, UR44, UR5, UR4 ;  /* 0x000000052c0472a4 */ /* 0x000fe4000f8e0204 */
[----:B------:R-:W-:-:S02]  /*60f0*/  ULOP3.LUT UR10, UR10, UR43, URZ, 0xc0, !UPT ;  /* 0x0000002b0a0a7292 */ /* 0x000fc4000f8ec03f */
[----:B------:R-:W-:Y:S02]  /*6100*/  @UP0 UIMAD UR19, UR22, UR18, UR16 ;  /* 0x00000012161302a4 */ /* 0x000fe4000f8e0210 */
[----:B------:R-:W-:Y:S01]  /*6110*/  UIMAD UR5, UR7, UR21, UR17 ;  /* 0x00000015070572a4 */ /* 0x000fe2000f8e0211 */
[----:B------:R-:W-:Y:S02]  /*6120*/  ULDC UR8, c[0x0][0x600] ;  /* 0x0001800000087ab9 */ /* 0x000fe40000000800 */
[----:B------:R-:W-:Y:S01]  /*6130*/  ULDC UR7, c[0x0][0x610] ;  /* 0x0001840000077ab9 */ /* 0x000fe20000000800 */
[----:B------:R-:W-:Y:S02]  /*6140*/  UIMAD UR5, UR5, UR8, UR10 ;  /* 0x00000008050572a4 */ /* 0x000fe4000f8e020a */
[----:B------:R-:W-:-:S04]  /*6150*/  UIMAD UR4, UR4, UR7, UR19 ;  /* 0x00000007040472a4 */ /* 0x000fc8000f8e0213 */
[----:B------:R-:W-:Y:S02]  /*6160*/  USEL UR7, UR5, UR4, !UP0 ;  /* 0x0000000405077287 */ /* 0x000fe4000c000000 */
[----:B------:R-:W-:-:S04]  /*6170*/  USEL UR4, UR4, UR5, !UP0 ;  /* 0x0000000504047287 */ /* 0x000fc8000c000000 */
[----:B------:R-:W-:Y:S02]  /*6180*/  IMAD.U32 R2, RZ, RZ, UR7 ;  /* 0x00000007ff027e24 */ /* 0x000fe4000f8e00ff */
[----:B------:R-:W-:-:S07]  /*6190*/  IMAD.U32 R18, RZ, RZ, UR4 ;  /* 0x00000004ff127e24 */ /* 0x000fce000f8e00ff */
.L_x_162:
[----:B------:R-:W-:Y:S01]  /*61a0*/  UIADD3 UR45, UR36, UR45, URZ ;  /* 0x0000002d242d7290 */ /* 0x000fe2000fffe03f */
[----:B------:R-:W-:Y:S02]  /*61b0*/  LOP3.LUT P0, RZ, R0, 0xff, RZ, 0xc0, !PT ;  /* 0x000000ff00ff7812 */ /* 0x000fe4000780c0ff */
[----:B------:R-:W-:Y:S01]  /*61c0*/  LOP3.LUT R100, R100, 0x1, RZ, 0x3c, !PT ;  /* 0x0000000164647812 */ /* 0x000fe200078e3cff */
[----:B------:R-:W-:Y:S02]  /*61d0*/  USHF.R.U32.HI UR4, URZ, 0x2, UR45 ;  /* 0x000000023f047899 */ /* 0x000fe4000801162d */
[----:B------:R-:W-:Y:S02]  /*61e0*/  UISETP.GT.U32.AND UP0, UPT, UR45, 0x3, UPT ;  /* 0x000000032d00788c */ /* 0x000fe4000bf04070 */
[----:B------:R-:W-:Y:S02]  /*61f0*/  ULOP3.LUT UR4, UR4, 0x1, URZ, 0xc0, !UPT ;  /* 0x0000000104047892 */ /* 0x000fe4000f8ec03f */
[----:B------:R-:W-:-:S02]  /*6200*/  UISETP.LT.U32.AND UP0, UPT, UR36, 0x4, UP0 ;  /* 0x000000042400788c */ /* 0x000fc40008701070 */
[----:B------:R-:W-:Y:S02]  /*6210*/  UISETP.NE.U32.AND UP1, UPT, UR4, 0x1, UPT ;  /* 0x000000010400788c */ /* 0x000fe4000bf25070 */
[----:B------:R-:W-:Y:S02]  /*6220*/  USEL UR5, URZ, 0x1, !UP0 ;  /* 0x000000013f057887 */ /* 0x000fe4000c000000 */
[----:B------:R-:W-:Y:S02]  /*6230*/  UISETP.GT.U32.AND UP1, UPT, UR36, 0x3, !UP1 ;  /* 0x000000032400788c */ /* 0x000fe4000cf24070 */
[----:B------:R-:W-:Y:S02]  /*6240*/  ULOP3.LUT UR45, UR45, 0x3, URZ, 0xc0, !UPT ;  /* 0x000000032d2d7892 */ /* 0x000fe4000f8ec03f */
[----:B------:R-:W-:-:S04]  /*6250*/  USEL UR4, URZ, 0x1, !UP1 ;  /* 0x000000013f047887 */ /* 0x000fc8000c800000 */
[----:B------:R-:W-:Y:S01]  /*6260*/  ULOP3.LUT UR48, UR4, UR48, UR5, 0x96, !UPT ;  /* 0x0000003004307292 */ /* 0x000fe2000f8e9605 */
[----:B------:R-:W-:Y:S11]  /*6270*/  @P0 BRA `(.L_x_165) ;  /* 0xffffffb400780947 */ /* 0x000ff6000383ffff */
[----:B------:R-:W-:Y:S05]  /*6280*/  EXIT ;  /* 0x000000000000794d */ /* 0x000fea0003800000 */
.L_x_16:
[----:B------:R-:W-:-:S08]  /*6290*/  ISETP.NE.AND P0, PT, RZ, UR6, PT ;  /* 0x00000006ff007c0c */ /* 0x000fd0000bf05270 */
[----:B------:R-:W0:-:S00]  /*62a0*/  USETMAXREG.DEALLOC.CTAPOOL 0x28 ;  /* 0x00000028000079c8 */ /* 0x000e0000080e0500 */
[----:B------:R-:W-:Y:S05]  /*62b0*/  @P0 EXIT ;  /* 0x000000000000094d */ /* 0x000fea0003800000 */
[----:B0-----:R-:W-:Y:S01]  /*62c0*/  LOP3.LUT P0, RZ, R0, 0xff, RZ, 0xc0, !PT ;  /* 0x000000ff00ff7812 */ /* 0x001fe2000780c0ff */
[----:B------:R-:W-:Y:S02]  /*62d0*/  IMAD.MOV.U32 R0, RZ, RZ, 0x1 ;  /* 0x00000001ff007424 */ /* 0x000fe400078e00ff */
[----:B------:R-:W-:-:S10]  /*62e0*/  IMAD.MOV.U32 R8, RZ, RZ, RZ ;  /* 0x000000ffff087224 */ /* 0x000fd400078e00ff */
[----:B------:R-:W-:Y:S05]  /*62f0*/  @!P0 BRA `(.L_x_166) ;  /* 0x0000000c00608947 */ /* 0x000fea0003800000 */
[----:B------:R-:W0:Y:S01]  /*6300*/  S2R R9, SR_CgaCtaId ;  /* 0x0000000000097919 */ /* 0x000e220000008800 */
[----:B------:R-:W-:Y:S01]  /*6310*/  LOP3.LUT P0, RZ, R3, 0x1f, RZ, 0xc0, !PT ;  /* 0x0000001f03ff7812 */ /* 0x000fe2000780c0ff */
[----:B------:R-:W-:Y:S01]  /*6320*/  ULDC UR5, c[0x0][0x658] ;  /* 0x0001960000057ab9 */ /* 0x000fe20000000800 */
[----:B------:R-:W-:Y:S01]  /*6330*/  UMOV UR6, 0xffffffff ;  /* 0xffffffff00067882 */ /* 0x000fe20000000000 */
[----:B------:R-:W-:Y:S01]  /*6340*/  BSSY B0, `(.L_x_166) ;  /* 0x00000d3000007945 */ /* 0x000fe20003800000 */
[----:B------:R-:W-:Y:S01]  /*6350*/  USHF.L.U32 UR6, UR6, UR5, URZ ;  /* 0x0000000506067299 */ /* 0x000fe2000800063f */
[C---:B------:R-:W-:Y:S01]  /*6360*/  ISETP.NE.AND P3, PT, R4.reuse, RZ, PT ;  /* 0x000000ff0400720c */ /* 0x040fe20003f65270 */
[----:B------:R-:W-:Y:S01]  /*6370*/  IMAD.MOV.U32 R10, RZ, RZ, 0x1 ;  /* 0x00000001ff0a7424 */ /* 0x000fe200078e00ff */
[----:B------:R-:W-:Y:S01]  /*6380*/  ISETP.NE.OR P0, PT, R4, RZ, !P0 ;  /* 0x000000ff0400720c */ /* 0x000fe20004705670 */
[----:B------:R-:W-:Y:S01]  /*6390*/  IMAD.MOV.U32 R0, RZ, RZ, 0x1 ;  /* 0x00000001ff007424 */ /* 0x000fe200078e00ff */
[----:B------:R-:W-:Y:S01]  /*63a0*/  ULDC UR4, c[0x0][0x600] ;  /* 0x0001800000047ab9 */ /* 0x000fe20000000800 */
[----:B------:R-:W-:Y:S01]  /*63b0*/  IMAD.MOV.U32 R8, RZ, RZ, RZ ;  /* 0x000000ffff087224 */ /* 0x000fe200078e00ff */
[----:B------:R-:W-:Y:S01]  /*63c0*/  UMOV UR7, 0x1 ;  /* 0x0000000100077882 */ /* 0x000fe20000000000 */
[----:B------:R-:W-:-:S02]  /*63d0*/  UIADD3 UR21, UR37, 0x1, URZ ;  /* 0x0000000125157890 */ /* 0x000fc4000fffe03f */
[----:B------:R-:W-:Y:S02]  /*63e0*/  ULOP3.LUT UR13, UR40, 0x2, URZ, 0xfc, !UPT ;  /* 0x00000002280d7892 */ /* 0x000fe4000f8efc3f */
[----:B------:R-:W-:Y:S02]  /*63f0*/  UIADD3 UR4, UR4, -0x1, URZ ;  /* 0xffffffff04047890 */ /* 0x000fe4000fffe03f */
[----:B------:R-:W-:Y:S02]  /*6400*/  USHF.L.U32 UR5, UR7, UR5, URZ ;  /* 0x0000000507057299 */ /* 0x000fe4000800063f */
[----:B------:R-:W-:Y:S01]  /*6410*/  ULOP3.LUT UR6, URZ, UR6, URZ, 0x33, !UPT ;  /* 0x000000063f067292 */ /* 0x000fe2000f8e333f */
[----:B------:R-:W-:Y:S01]  /*6420*/  ULDC.64 UR30, c[0x0][0x198] ;  /* 0x00006600001e7ab9 */ /* 0x000fe20000000a00 */
[C---:B0-----:R-:W-:Y:S02]  /*6430*/  IMAD.SHL.U32 R11, R9.reuse, 0x40, RZ ;  /* 0x00000040090b7824 */ /* 0x041fe400078e00ff */
[----:B------:R-:W-:-:S03]  /*6440*/  IMAD.SHL.U32 R9, R9, 0x800, RZ ;  /* 0x0000080009097824 */ /* 0x000fc600078e00ff */
[----:B------:R-:W-:Y:S02]  /*6450*/  LOP3.LUT R11, R11, 0x40, RZ, 0xc0, !PT ;  /* 0x000000400b0b7812 */ /* 0x000fe400078ec0ff */
[----:B------:R-:W-:-:S07]  /*6460*/  LOP3.LUT R9, R9, 0x800, RZ, 0xc0, !PT ;  /* 0x0000080009097812 */ /* 0x000fce00078ec0ff */
.L_x_178:
[----:B------:R-:W-:-:S03]  /*6470*/  UMOV UR7, 0xffffffff ;  /* 0xffffffff00077882 */ /* 0x000fc60000000000 */
[----:B------:R-:W-:Y:S05]  /*6480*/  BRA.DIV UR7, `(.L_x_167) ;  /* 0x0000001207147947 */ /* 0x000fea000b800000 */
[----:B------:R-:W-:-:S13]  /*6490*/  ELECT P6, URZ, PT ;  /* 0x00000000003f782f */ /* 0x000fda00038c0000 */
.L_x_191:
[----:B------:R-:W0:Y:S01]  /*64a0*/  LDC R3, c[0x0][0x28c] ;  /* 0x0000a300ff037b82 */ /* 0x000e220000000800 */
[----:B------:R-:W-:Y:S01]  /*64b0*/  BSSY B1, `(.L_x_168) ;  /* 0x0000046000017945 */ /* 0x000fe20003800000 */
[----:B0-----:R-:W-:-:S13]  /*64c0*/  ISETP.LT.OR P6, PT, R3, 0x1, !P6 ;  /* 0x000000010300780c */ /* 0x001fda00077c1670 */
[----:B------:R-:W-:Y:S05]  /*64d0*/  @P6 BRA `(.L_x_169) ;  /* 0x00000004000c6947 */ /* 0x000fea0003800000 */
[----:B------:R-:W-:Y:S02]  /*64e0*/  IMAD R6, R2, 0x80, R11 ;  /* 0x0000008002067824 */ /* 0x000fe400078e020b */
[----:B------:R-:W-:Y:S02]  /*64f0*/  IMAD.SHL.U32 R18, R18, 0x40, RZ ;  /* 0x0000004012127824 */ /* 0x000fe400078e00ff */
[----:B------:R-:W-:Y:S02]  /*6500*/  IMAD.MOV.U32 R13, RZ, RZ, RZ ;  /* 0x000000ffff0d7224 */ /* 0x000fe400078e00ff */
[----:B------:R-:W-:Y:S02]  /*6510*/  IMAD.U32 R14, RZ, RZ, UR21 ;  /* 0x00000015ff0e7e24 */ /* 0x000fe4000f8e00ff */
[----:B------:R-:W-:Y:S02]  /*6520*/  IMAD.MOV.U32 R2, RZ, RZ, R0 ;  /* 0x000000ffff027224 */ /* 0x000fe400078e0000 */
[----:B------:R-:W-:-:S07]  /*6530*/  IMAD.MOV.U32 R4, RZ, RZ, R8 ;  /* 0x000000ffff047224 */ /* 0x000fce00078e0008 */
.L_x_173:
[----:B------:R-:W0:Y:S01]  /*6540*/  S2R R12, SR_CgaCtaId ;  /* 0x00000000000c7919 */ /* 0x000e220000008800 */
[----:B------:R-:W-:Y:S01]  /*6550*/  MOV R3, 0x400 ;  /* 0x0000040000037802 */ /* 0x000fe20000000f00 */
[----:B------:R-:W1:Y:S03]  /*6560*/  @!P3 LDC R5, c[0x0][0x500] ;  /* 0x00014000ff05bb82 */ /* 0x000e660000000800 */
[----:B0-----:R-:W-:Y:S02]  /*6570*/  LEA R7, R12, R3, 0x18 ;  /* 0x000000030c077211 */ /* 0x001fe400078ec0ff */
[----:B------:R-:W-:-:S03]  /*6580*/  SHF.L.U32 R3, R2, 0x1f, RZ ;  /* 0x0000001f02037819 */ /* 0x000fc600000006ff */
[----:B------:R-:W-:-:S04]  /*6590*/  IMAD R12, R4, 0x8, R7 ;  /* 0x00000008040c7824 */ /* 0x000fc800078e0207 */
[----:B------:R-:W0:Y:S02]  /*65a0*/  SYNCS.PHASECHK.TRANS64.TRYWAIT P1, [R12+URZ+0x20], R3 ;  /* 0x000020030c0075a7 */ /* 0x000e24000802017f */
[----:B01----:R-:W-:Y:S05]  /*65b0*/  @!P1 BRA `(.L_x_170) ;  /* 0x0000000c00e89947 */ /* 0x003fea0003800000 */
.L_x_192:
[----:B------:R-:W-:Y:S01]  /*65c0*/  UPRMT UR7, UR13, 0x9910, URZ ;  /* 0x000099100d077896 */ /* 0x000fe2000800003f */
[----:B------:R1:W-:Y:S03]  /*65d0*/  @!P3 SYNCS.ARRIVE.TRANS64 RZ, [R12+URZ], R5 ;  /* 0x000000050cffb9a7 */ /* 0x0003e6000800003f */
[----:B------:R-:W-:-:S06]  /*65e0*/  UISETP.NE.AND UP0, UPT, UR7, 0x2, UPT ;  /* 0x000000020700788c */ /* 0x000fcc000bf05270 */
[----:B------:R-:W-:-:S13]  /*65f0*/  PLOP3.LUT P1, PT, PT, PT, UP0, 0x80, 0x0 ;  /* 0x000000000000781c */ /* 0x000fda0003f2f008 */
[----:B-1----:R-:W-:Y:S05]  /*6600*/  @P1 BRA `(.L_x_171) ;  /* 0x0000000000041947 */ /* 0x002fea0003800000 */
[----:B------:R-:W-:Y:S01]  /*6610*/  BPT.TRAP 0x1 ;  /* 0x000000040000795c */ /* 0x000fe20000300000 */
.L_x_171:
[----:B------:R-:W-:Y:S05]  /*6620*/  @P0 BRA `(.L_x_172) ;  /* 0x0000000000040947 */ /* 0x000fea0003800000 */
[----:B------:R-:W-:Y:S01]  /*6630*/  BPT.TRAP 0x1 ;  /* 0x000000040000795c */ /* 0x000fe20000300000 */
.L_x_172:
[----:B0-----:R-:W-:Y:S01]  /*6640*/  IMAD R3, R4, 0x4000, R7 ;  /* 0x0000400004037824 */ /* 0x001fe200078e0207 */
[----:B------:R-:W-:Y:S01]  /*6650*/  R2UR UR34, R13 ;  /* 0x000000000d2272ca */ /* 0x000fe200000e0000 */
[----:B------:R-:W-:Y:S01]  /*6660*/  VIADD R14, R14, 0xffffffff ;  /* 0xffffffff0e0e7836 */ /* 0x000fe20000000000 */
[----:B------:R-:W-:Y:S01]  /*6670*/  R2UR UR33, R12 ;  /* 0x000000000c2172ca */ /* 0x000fe200000e0000 */
[----:B------:R-:W-:Y:S01]  /*6680*/  UIADD3 UR14, UP0, UR30, 0xf0, URZ ;  /* 0x000000f01e0e7890 */ /* 0x000fe2000ff1e03f */
[----:B------:R-:W-:Y:S01]  /*6690*/  R2UR UR24, R3 ;  /* 0x00000000031872ca */ /* 0x000fe200000e0000 */
[----:B------:R-:W-:Y:S01]  /*66a0*/  IMAD R3, R4, 0x2000, R9 ;  /* 0x0000200004037824 */ /* 0x000fe200078e0209 */
[----:B------:R-:W-:Y:S01]  /*66b0*/  R2UR UR36, R19 ;  /* 0x00000000132472ca */ /* 0x000fe200000e0000 */
[----:B------:R-:W-:Y:S01]  /*66c0*/  UIADD3 UR42, UP1, UR30, 0x1f0, URZ ;  /* 0x000001f01e2a7890 */ /* 0x000fe2000ff3e03f */
[----:B------:R-:W-:Y:S01]  /*66d0*/  R2UR UR35, R18 ;  /* 0x00000000122372ca */ /* 0x000fe200000e0000 */
[----:B------:R-:W-:Y:S01]  /*66e0*/  IMAD R3, R3, 0x4, R7 ;  /* 0x0000000403037824 */ /* 0x000fe200078e0207 */
[----:B------:R-:W-:Y:S01]  /*66f0*/  R2UR UR19, R6 ;  /* 0x00000000061372ca */ /* 0x000fe200000e0000 */
[----:B------:R-:W-:Y:S01]  /*6700*/  UIADD3.X UR15, URZ, UR31, URZ, UP0, !UPT ;  /* 0x0000001f3f0f7290 */ /* 0x000fe200087fe43f */
[----:B------:R-:W-:Y:S01]  /*6710*/  ISETP.GT.AND P2, PT, R14, 0x1, PT ;  /* 0x000000010e00780c */ /* 0x000fe20003f44270 */
[----:B------:R-:W-:Y:S01]  /*6720*/  UIADD3 UR26, UR34, 0x20, URZ ;  /* 0x00000020221a7890 */ /* 0x000fe2000fffe03f */
[----:B------:R-:W-:Y:S01]  /*6730*/  R2UR UR8, R3 ;  /* 0x00000000030872ca */ /* 0x000fe200000e0000 */
[----:B------:R-:W-:Y:S01]  /*6740*/  UIADD3.X UR43, URZ, UR31, URZ, UP1, !UPT ;  /* 0x0000001f3f2b7290 */ /* 0x000fe20008ffe43f */
[----:B------:R-:W-:Y:S01]  /*6750*/  VIADD R4, R4, 0x1 ;  /* 0x0000000104047836 */ /* 0x000fe20000000000 */
[----:B------:R-:W-:Y:S01]  /*6760*/  UIADD3 UR32, UR24, 0x180, URZ ;  /* 0x0000018018207890 */ /* 0x000fe2000fffe03f */
[----:B------:R-:W-:Y:S01]  /*6770*/  VIADD R13, R13, 0x40 ;  /* 0x000000400d0d7836 */ /* 0x000fe20000000000 */
[----:B------:R-:W-:Y:S01]  /*6780*/  UIADD3 UR24, UR24, 0x2180, URZ ;  /* 0x0000218018187890 */ /* 0x000fe2000fffe03f */
[----:B------:R-:W-:Y:S01]  /*6790*/  UMOV UR22, 0x0 ;  /* 0x0000000000167882 */ /* 0x000fe20000000000 */
[----:B------:R-:W-:Y:S01]  /*67a0*/  UMOV UR23, 0x10000000 ;  /* 0x1000000000177882 */ /* 0x000fe20000000000 */
[----:B------:R-:W-:Y:S01]  /*67b0*/  ISETP.NE.AND P1, PT, R4, 0x4, PT ;  /* 0x000000040400780c */ /* 0x000fe20003f25270 */
[----:B------:R-:W-:Y:S01]  /*67c0*/  UMOV UR25, UR33 ;  /* 0x0000002100197c82 */ /* 0x000fe20008000000 */
[----:B------:R-:W-:Y:S01]  /*67d0*/  UMOV UR28, UR36 ;  /* 0x00000024001c7c82 */ /* 0x000fe20008000000 */
[----:B------:R-:W-:-:S02]  /*67e0*/  UMOV UR27, UR35 ;  /* 0x00000023001b7c82 */ /* 0x000fc40008000000 */
[----:B------:R-:W-:Y:S01]  /*67f0*/  UIADD3 UR16, UR8, 0x10180, URZ ;  /* 0x0001018008107890 */ /* 0x000fe2000fffe03f */
[----:B------:R0:W-:Y:S01]  /*6800*/  UTMALDG.3D [UR32], [UR14], desc[UR22] ;  /* 0x000016200e0075b4 */ /* 0x0001e20008011000 */
[----:B------:R-:W-:Y:S01]  /*6810*/  UIADD3 UR8, UR8, 0x14180, URZ ;  /* 0x0001418008087890 */ /* 0x000fe2000fffe03f */
[----:B------:R-:W-:Y:S01]  /*6820*/  SEL R3, RZ, 0x1, P1 ;  /* 0x00000001ff037807 */ /* 0x000fe20000800000 */
[----:B------:R-:W-:Y:S01]  /*6830*/  UMOV UR7, 0x30000 ;  /* 0x0003000000077882 */ /* 0x000fe20000000000 */
[----:B------:R-:W-:Y:S01]  /*6840*/  UMOV UR17, UR33 ;  /* 0x0000002100117c82 */ /* 0x000fe20008000000 */
[----:B------:R-:W-:Y:S01]  /*6850*/  UMOV UR18, UR34 ;  /* 0x0000002200127c82 */ /* 0x000fe20008000000 */
[----:B------:R-:W-:Y:S01]  /*6860*/  UMOV UR20, UR36 ;  /* 0x0000002400147c82 */ /* 0x000fe20008000000 */
[----:B------:R-:W-:Y:S01]  /*6870*/  UMOV UR9, UR33 ;  /* 0x0000002100097c82 */ /* 0x000fe20008000000 */
[----:B------:R-:W-:Y:S01]  /*6880*/  UMOV UR11, UR19 ;  /* 0x00000013000b7c82 */ /* 0x000fe20008000000 */
[----:B------:R-:W-:Y:S01]  /*6890*/  UMOV UR12, UR36 ;  /* 0x00000024000c7c82 */ /* 0x000fe20008000000 */
[----:B------:R0:W-:Y:S01]  /*68a0*/  UTMALDG.3D [UR24], [UR14], desc[UR22] ;  /* 0x000016180e0075b4 */ /* 0x0001e20008011000 */
[----:B------:R-:W-:Y:S01]  /*68b0*/  UMOV UR10, UR26 ;  /* 0x0000001a000a7c82 */ /* 0x000fe20008000000 */
[----:B------:R-:W-:-:S02]  /*68c0*/  LOP3.LUT R2, R2, R3, RZ, 0x3c, !PT ;  /* 0x0000000302027212 */ /* 0x000fc400078e3cff */
[----:B------:R-:W-:Y:S01]  /*68d0*/  SEL R4, R4, RZ, P1 ;  /* 0x000000ff04047207 */ /* 0x000fe20000800000 */
[----:B------:R0:W-:Y:S01]  /*68e0*/  UTMALDG.3D.MULTICAST [UR16], [UR42], UR7, desc[UR22] ;  /* 0x000016102a0073b4 */ /* 0x0001e20008011807 */
[----:B------:R0:W-:Y:S02]  /*68f0*/  UTMALDG.3D.MULTICAST [UR8], [UR42], UR7, desc[UR22] ;  /* 0x000016082a0073b4 */ /* 0x0001e40008011807 */
[----:B0-----:R-:W-:Y:S05]  /*6900*/  @P2 BRA `(.L_x_173) ;  /* 0xfffffffc000c2947 */ /* 0x001fea000383ffff */
.L_x_169:
[----:B------:R-:W-:Y:S05]  /*6910*/  BSYNC B1 ;  /* 0x0000000000017941 */ /* 0x000fea0003800000 */
.L_x_168:
[----:B------:R-:W-:Y:S01]  /*6920*/  LOP3.LUT P4, RZ, R10, 0xff, RZ, 0xc0, !PT ;  /* 0x000000ff0aff7812 */ /* 0x000fe2000788c0ff */
[----:B------:R-:W-:Y:S01]  /*6930*/  VIADD R8, R8, UR37 ;  /* 0x0000002508087c36 */ /* 0x000fe20008000000 */
[----:B------:R-:W-:Y:S01]  /*6940*/  ULDC.64 UR8, c[0x0][0x650] ;  /* 0x0001940000087ab9 */ /* 0x000fe20000000a00 */
[----:B------:R-:W-:Y:S01]  /*6950*/  BSSY B1, `(.L_x_174) ;  /* 0x000006f000017945 */ /* 0x000fe20003800000 */
[----:B------:R-:W-:Y:S01]  /*6960*/  IMAD.MOV.U32 R18, RZ, RZ, -0x1 ;  /* 0xffffffffff127424 */ /* 0x000fe200078e00ff */
[----:B------:R-:W-:Y:S01]  /*6970*/  PRMT R10, RZ, 0x7610, R10 ;  /* 0x00007610ff0a7816 */ /* 0x000fe2000000000a */
[----:B------:R-:W-:Y:S01]  /*6980*/  IMAD.MOV.U32 R19, RZ, RZ, -0x1 ;  /* 0xffffffffff137424 */ /* 0x000fe200078e00ff */
[C---:B------:R-:W-:Y:S02]  /*6990*/  ISETP.GT.U32.AND P1, PT, R8.reuse, 0x3, PT ;  /* 0x000000030800780c */ /* 0x040fe40003f24070 */
[----:B------:R-:W-:Y:S02]  /*69a0*/  SHF.R.U32.HI R2, RZ, 0x2, R8 ;  /* 0x00000002ff027819 */ /* 0x000fe40000011608 */
[----:B------:R-:W-:-:S02]  /*69b0*/  LOP3.LUT R8, R8, 0x3, RZ, 0xc0, !PT ;  /* 0x0000000308087812 */ /* 0x000fc400078ec0ff */
[----:B------:R-:W0:Y:S01]  /*69c0*/  @P4 S2R R4, SR_CgaCtaId ;  /* 0x0000000000044919 */ /* 0x000e220000008800 */
[----:B------:R-:W-:Y:S02]  /*69d0*/  @P4 MOV R3, 0x400 ;  /* 0x0000040000034802 */ /* 0x000fe40000000f00 */
[----:B------:R-:W-:-:S04]  /*69e0*/  LOP3.LUT R2, R2, 0x1, RZ, 0xc0, !PT ;  /* 0x0000000102027812 */ /* 0x000fc800078ec0ff */
[----:B------:R-:W-:Y:S02]  /*69f0*/  ISETP.NE.U32.AND P2, PT, R2, 0x1, PT ;  /* 0x000000010200780c */ /* 0x000fe40003f45070 */
[----:B0-----:R-:W-:Y:S01]  /*6a00*/  @P4 LEA R3, R4, R3, 0x18 ;  /* 0x0000000304034211 */ /* 0x001fe200078ec0ff */
[----:B------:R-:W-:-:S03]  /*6a10*/  IMAD.U32 R4, RZ, RZ, UR37 ;  /* 0x00000025ff047e24 */ /* 0x000fc6000f8e00ff */
[----:B------:R0:W-:Y:S01]  /*6a20*/  @P4 SYNCS.ARRIVE.TRANS64.A1T0 RZ, [R3+URZ+0x78], RZ ;  /* 0x000078ff03ff49a7 */ /* 0x0001e2000810003f */
[----:B------:R-:W-:Y:S02]  /*6a30*/  IADD3 R16, P4, R16, UR52, RZ ;  /* 0x0000003410107c10 */ /* 0x000fe4000ff9e0ff */
[----:B------:R-:W-:Y:S02]  /*6a40*/  ISETP.LT.U32.AND P1, PT, R4, 0x4, P1 ;  /* 0x000000040400780c */ /* 0x000fe40000f21070 */
[----:B------:R-:W-:Y:S02]  /*6a50*/  IADD3.X R17, R17, UR39, RZ, P4, !PT ;  /* 0x0000002711117c10 */ /* 0x000fe4000a7fe4ff */
[----:B------:R-:W-:Y:S02]  /*6a60*/  ISETP.GE.U32.AND P4, PT, R16, UR8, PT ;  /* 0x0000000810007c0c */ /* 0x000fe4000bf86070 */
[----:B0-----:R-:W-:Y:S02]  /*6a70*/  SEL R3, RZ, 0x1, !P1 ;  /* 0x00000001ff037807 */ /* 0x001fe40004800000 */
[----:B------:R-:W-:-:S02]  /*6a80*/  ISETP.GE.U32.AND.EX P1, PT, R17, UR9, PT, P4 ;  /* 0x0000000911007c0c */ /* 0x000fc4000bf26140 */
[----:B------:R-:W-:-:S04]  /*6a90*/  ISETP.GT.U32.AND P2, PT, R4, 0x3, !P2 ;  /* 0x000000030400780c */ /* 0x000fc80005744070 */
[----:B------:R-:W-:-:S04]  /*6aa0*/  SEL R2, RZ, 0x1, !P2 ;  /* 0x00000001ff027807 */ /* 0x000fc80005000000 */
[--C-:B------:R-:W-:Y:S01]  /*6ab0*/  LOP3.LUT R0, R2, R0, R3.reuse, 0x96, !PT ;  /* 0x0000000002007212 */ /* 0x100fe200078e9603 */
[----:B------:R-:W-:Y:S01]  /*6ac0*/  IMAD.MOV.U32 R2, RZ, RZ, -0x1 ;  /* 0xffffffffff027424 */ /* 0x000fe200078e00ff */
[----:B------:R-:W-:Y:S01]  /*6ad0*/  PRMT R3, RZ, 0x7610, R3 ;  /* 0x00007610ff037816 */ /* 0x000fe20000000003 */
[----:B------:R-:W-:Y:S06]  /*6ae0*/  @P1 BRA `(.L_x_175) ;  /* 0x0000000400541947 */ /* 0x000fec0003800000 */
[----:B------:R-:W0:Y:S01]  /*6af0*/  S2UR UR7, SR_CTAID.X ;  /* 0x00000000000779c3 */ /* 0x000e220000002500 */
[----:B------:R-:W-:Y:S01]  /*6b00*/  ULDC.64 UR8, c[0x0][0x628] ;  /* 0x00018a0000087ab9 */ /* 0x000fe20000000a00 */
[----:B------:R-:W-:Y:S01]  /*6b10*/  ULDC UR10, c[0x0][0x150] ;  /* 0x00005400000a7ab9 */ /* 0x000fe20000000800 */
[----:B------:R-:W-:Y:S01]  /*6b20*/  ISETP.NE.U32.AND P1, PT, RZ, UR8, PT ;  /* 0x00000008ff007c0c */ /* 0x000fe2000bf25070 */
[----:B------:R-:W-:Y:S01]  /*6b30*/  ULDC UR11, c[0x0][0x630] ;  /* 0x00018c00000b7ab9 */ /* 0x000fe20000000800 */
[----:B------:R-:W-:Y:S01]  /*6b40*/  ULDC UR14, c[0x0][0x154] ;  /* 0x00005500000e7ab9 */ /* 0x000fe20000000800 */
[----:B------:R-:W-:Y:S01]  /*6b50*/  IMAD.MOV.U32 R2, RZ, RZ, R16 ;  /* 0x000000ffff027224 */ /* 0x000fe200078e0010 */
[----:B------:R-:W-:Y:S01]  /*6b60*/  ISETP.NE.AND.EX P1, PT, RZ, UR9, PT, P1 ;  /* 0x00000009ff007c0c */ /* 0x000fe2000bf25310 */
[----:B------:R-:W1:Y:S01]  /*6b70*/  S2UR UR12, SR_CTAID.Y ;  /* 0x00000000000c79c3 */ /* 0x000e620000002600 */
[----:B0-----:R-:W-:-:S05]  /*6b80*/  I2FP.F32.U32 R3, UR7 ;  /* 0x0000000700037c45 */ /* 0x001fca0008201000 */
[----:B------:R-:W-:Y:S01]  /*6b90*/  FMUL R12, R3, UR10 ;  /* 0x0000000a030c7c20 */ /* 0x000fe20008400000 */
[----:B------:R-:W-:-:S05]  /*6ba0*/  IMAD.MOV.U32 R3, RZ, RZ, R17 ;  /* 0x000000ffff037224 */ /* 0x000fca00078e0011 */
[----:B------:R-:W-:Y:S05]  /*6bb0*/  @!P1 BRA `(.L_x_176) ;  /* 0x0000000000289947 */ /* 0x000fea0003800000 */
[----:B------:R-:W-:Y:S02]  /*6bc0*/  ULDC UR10, c[0x0][0x634] ;  /* 0x00018d00000a7ab9 */ /* 0x000fe40000000800 */
[----:B------:R-:W-:-:S05]  /*6bd0*/  IADD3 R7, P1, R16, UR10, RZ ;  /* 0x0000000a10077c10 */ /* 0x000fca000ff3e0ff */
[----:B------:R-:W-:-:S04]  /*6be0*/  IMAD.X R13, RZ, RZ, R17, P1 ;  /* 0x000000ffff0d7224 */ /* 0x000fc800008e0611 */
[----:B------:R-:W-:-:S04]  /*6bf0*/  IMAD.WIDE.U32 R4, R13, UR8, RZ ;  /* 0x000000080d047c25 */ /* 0x000fc8000f8e00ff */
[----:B------:R-:W-:-:S04]  /*6c00*/  IMAD.WIDE.U32 R4, P1, R7, UR9, R4 ;  /* 0x0000000907047c25 */ /* 0x000fc8000f820004 */
[----:B------:R-:W-:-:S04]  /*6c10*/  IMAD.WIDE.U32 R6, R7, UR8, RZ ;  /* 0x0000000807067c25 */ /* 0x000fc8000f8e00ff */
[----:B------:R-:W-:Y:S01]  /*6c20*/  IMAD.X R3, RZ, RZ, RZ, P1 ;  /* 0x000000ffff037224 */ /* 0x000fe200008e06ff */
[----:B------:R-:W-:Y:S01]  /*6c30*/  IADD3 RZ, P1, R7, R4, RZ ;  /* 0x0000000407ff7210 */ /* 0x000fe20007f3e0ff */
[----:B------:R-:W-:-:S04]  /*6c40*/  IMAD.MOV.U32 R2, RZ, RZ, R5 ;  /* 0x000000ffff027224 */ /* 0x000fc800078e0005 */
[----:B------:R-:W-:-:S08]  /*6c50*/  IMAD.WIDE.U32.X R2, R13, UR9, R2, P1 ;  /* 0x000000090d027c25 */ /* 0x000fd000088e0402 */
.L_x_176:
[--C-:B------:R-:W-:Y:S01]  /*6c60*/  SHF.R.U64 R19, R2, UR11, R3.reuse ;  /* 0x0000000b02137c19 */ /* 0x100fe20008001203 */
[----:B------:R-:W0:Y:S01]  /*6c70*/  F2I.U32.TRUNC.NTZ R12, R12 ;  /* 0x0000000c000c7305 */ /* 0x000e22000020f000 */
[----:B------:R-:W-:Y:S01]  /*6c80*/  SHF.R.U32.HI R2, RZ, UR11, R3 ;  /* 0x0000000bff027c19 */ /* 0x000fe20008011603 */
[----:B------:R-:W-:Y:S01]  /*6c90*/  ULDC.64 UR8, c[0x0][0x620] ;  /* 0x0001880000087ab9 */ /* 0x000fe20000000a00 */
[----:B------:R-:W-:Y:S01]  /*6ca0*/  IADD3 R5, P1, RZ, -R19, RZ ;  /* 0x80000013ff057210 */ /* 0x000fe20007f3e0ff */
[----:B------:R-:W-:Y:S01]  /*6cb0*/  ULDC UR11, c[0x0][0x658] ;  /* 0x00019600000b7ab9 */ /* 0x000fe20000000800 */
[----:B-1----:R-:W-:Y:S01]  /*6cc0*/  I2FP.F32.U32 R4, UR12 ;  /* 0x0000000c00047c45 */ /* 0x002fe20008201000 */
[----:B------:R-:W-:Y:S02]  /*6cd0*/  ULDC UR16, c[0x0][0x648] ;  /* 0x0001920000107ab9 */ /* 0x000fe40000000800 */
[----:B------:R-:W-:Y:S02]  /*6ce0*/  IMAD.X R2, RZ, RZ, ~R2, P1 ;  /* 0x000000ffff027224 */ /* 0x000fe400008e0e02 */
[----:B------:R-:W-:Y:S01]  /*6cf0*/  FMUL R6, R4, UR14 ;  /* 0x0000000e04067c20 */ /* 0x000fe20008400000 */
[----:B------:R-:W-:Y:S01]  /*6d00*/  ULDC.64 UR14, c[0x0][0x640] ;  /* 0x00019000000e7ab9 */ /* 0x000fe20000000a00 */
[----:B------:R-:W-:Y:S01]  /*6d10*/  IMAD R4, R2, UR8, RZ ;  /* 0x0000000802047c24 */ /* 0x000fe2000f8e02ff */
[----:B------:R-:W-:Y:S01]  /*6d20*/  ISETP.NE.U32.AND P1, PT, RZ, UR14, PT ;  /* 0x0000000eff007c0c */ /* 0x000fe2000bf25070 */
[C---:B------:R-:W-:Y:S01]  /*6d30*/  IMAD.WIDE.U32 R2, R5.reuse, UR8, R16 ;  /* 0x0000000805027c25 */ /* 0x040fe2000f8e0010 */
[----:B0-----:R-:W-:Y:S01]  /*6d40*/  R2UR UR8, R12 ;  /* 0x000000000c0872ca */ /* 0x001fe200000e0000 */
[----:B------:R-:W0:Y:S01]  /*6d50*/  F2I.U32.TRUNC.NTZ R6, R6 ;  /* 0x0000000600067305 */ /* 0x000e22000020f000 */
[----:B------:R-:W1:Y:S01]  /*6d60*/  LDC R12, c[0x0][0x610] ;  /* 0x00018400ff0c7b82 */ /* 0x000e620000000800 */
[----:B------:R-:W-:Y:S01]  /*6d70*/  IMAD R5, R5, UR9, R4 ;  /* 0x0000000905057c24 */ /* 0x000fe2000f8e0204 */
[----:B------:R-:W-:Y:S01]  /*6d80*/  ULDC UR9, c[0x0][0x618] ;  /* 0x0001860000097ab9 */ /* 0x000fe20000000800 */
[----:B------:R-:W-:-:S02]  /*6d90*/  ISETP.NE.AND.EX P1, PT, RZ, UR15, PT, P1 ;  /* 0x0000000fff007c0c */ /* 0x000fc4000bf25310 */
[----:B------:R-:W-:-:S05]  /*6da0*/  IMAD.IADD R3, R3, 0x1, R5 ;  /* 0x0000000103037824 */ /* 0x000fca00078e0205 */
[--C-:B------:R-:W-:Y:S02]  /*6db0*/  SHF.R.U64 R14, R2, UR9, R3.reuse ;  /* 0x00000009020e7c19 */ /* 0x100fe40008001203 */
[----:B------:R-:W-:Y:S01]  /*6dc0*/  SHF.R.U32.HI R3, RZ, UR9, R3 ;  /* 0x00000009ff037c19 */ /* 0x000fe20008011603 */
[----:B------:R-:W-:Y:S01]  /*6dd0*/  ULDC UR9, c[0x0][0x608] ;  /* 0x0001820000097ab9 */ /* 0x000fe20000000800 */
[----:B0-----:R-:W-:Y:S02]  /*6de0*/  R2UR UR10, R6 ;  /* 0x00000000060a72ca */ /* 0x001fe400000e0000 */
[--C-:B------:R-:W-:Y:S02]  /*6df0*/  SHF.R.U64 R15, R14, UR9, R3.reuse ;  /* 0x000000090e0f7c19 */ /* 0x100fe40008001203 */
[----:B------:R-:W-:Y:S01]  /*6e00*/  SHF.R.U32.HI R2, RZ, UR9, R3 ;  /* 0x00000009ff027c19 */ /* 0x000fe20008011603 */
[----:B------:R-:W-:-:S03]  /*6e10*/  UIADD3 UR9, -UR8, URZ, URZ ;  /* 0x0000003f08097290 */ /* 0x000fc6000fffe13f */
[--C-:B------:R-:W-:Y:S01]  /*6e20*/  SHF.R.U64 R21, R15, UR11, R2.reuse ;  /* 0x0000000b0f157c19 */ /* 0x100fe20008001202 */
[----:B------:R-:W-:Y:S01]  /*6e30*/  ULDC UR8, c[0x0][0x144] ;  /* 0x0000510000087ab9 */ /* 0x000fe20000000800 */
[----:B------:R-:W-:-:S03]  /*6e40*/  SHF.R.U32.HI R3, RZ, UR11, R2 ;  /* 0x0000000bff037c19 */ /* 0x000fc60008011602 */
[----:B------:R-:W-:Y:S01]  /*6e50*/  IMAD.MOV.U32 R2, RZ, RZ, R21 ;  /* 0x000000ffff027224 */ /* 0x000fe200078e0015 */
[----:B------:R-:W-:Y:S06]  /*6e60*/  @!P1 BRA `(.L_x_177) ;  /* 0x0000000000289947 */ /* 0x000fec0003800000 */
        /* <DEDUP_REMOVED lines=10> */
.L_x_177:
[----:B------:R-:W-:Y:S01]  /*6f10*/  UISETP.NE.AND UP0, UPT, UR38, URZ, UPT ;  /* 0x0000003f2600728c */ /* 0x000fe2000bf05270 */
[----:B------:R-:W-:Y:S01]  /*6f20*/  SHF.R.U64 R3, R2, UR16, R3 ;  /* 0x0000001002037c19 */ /* 0x000fe20008001203 */
[----:B------:R-:W-:Y:S01]  /*6f30*/  UIADD3 UR10, -UR10, URZ, URZ ;  /* 0x0000003f0a0a7290 */ /* 0x000fe2000fffe13f */
[----:B------:R-:W-:Y:S01]  /*6f40*/  LOP3.LUT R2, R15, UR6, RZ, 0xc0, !PT ;  /* 0x000000060f027c12 */ /* 0x000fe2000f8ec0ff */
[----:B------:R-:W-:Y:S01]  /*6f50*/  UIMAD UR7, UR8, UR9, UR7 ;  /* 0x00000009080772a4 */ /* 0x000fe2000f8e0207 */
[----:B------:R-:W-:Y:S01]  /*6f60*/  LOP3.LUT R5, R14, UR4, RZ, 0xc0, !PT ;  /* 0x000000040e057c12 */ /* 0x000fe2000f8ec0ff */
[----:B------:R-:W-:Y:S01]  /*6f70*/  IMAD.MOV R4, RZ, RZ, -R3 ;  /* 0x000000ffff047224 */ /* 0x000fe200078e0a03 */
[----:B------:R-:W-:Y:S01]  /*6f80*/  ULDC UR8, c[0x0][0x148] ;  /* 0x0000520000087ab9 */ /* 0x000fe20000000800 */
[----:B------:R-:W-:Y:S01]  /*6f90*/  IMAD R3, R3, UR5, R2 ;  /* 0x0000000503037c24 */ /* 0x000fe2000f8e0202 */
[----:B------:R-:W-:Y:S02]  /*6fa0*/  PLOP3.LUT P1, PT, PT, PT, UP0, 0x80, 0x0 ;  /* 0x000000000000781c */ /* 0x000fe40003f2f008 */
[----:B------:R-:W-:-:S03]  /*6fb0*/  @UP0 UIMAD UR7, UR8, UR10, UR12 ;  /* 0x0000000a080702a4 */ /* 0x000fc6000f8e020c */
[----:B------:R-:W-:Y:S02]  /*6fc0*/  ULDC UR8, c[0x0][0x638] ;  /* 0x00018e0000087ab9 */ /* 0x000fe40000000800 */
[----:B------:R-:W-:Y:S02]  /*6fd0*/  IMAD R2, R4, UR8, R21 ;  /* 0x0000000804027c24 */ /* 0x000fe4000f8e0215 */
[----:B-1----:R-:W-:Y:S01]  /*6fe0*/  IMAD R12, R3, R12, UR7 ;  /* 0x00000007030c7e24 */ /* 0x002fe2000f8e020c */
[----:B------:R-:W-:Y:S01]  /*6ff0*/  ULDC UR7, c[0x0][0x600] ;  /* 0x0001800000077ab9 */ /* 0x000fe20000000800 */
[----:B------:R-:W-:Y:S02]  /*7000*/  IMAD.MOV.U32 R3, RZ, RZ, 0x1 ;  /* 0x00000001ff037424 */ /* 0x000fe400078e00ff */
[----:B------:R-:W-:-:S05]  /*7010*/  IMAD R5, R2, UR7, R5 ;  /* 0x0000000702057c24 */ /* 0x000fca000f8e0205 */
[----:B------:R-:W-:Y:S02]  /*7020*/  SEL R2, R5, R12, !P1 ;  /* 0x0000000c05027207 */ /* 0x000fe40004800000 */
[----:B------:R-:W-:-:S07]  /*7030*/  SEL R18, R12, R5, !P1 ;  /* 0x000000050c127207 */ /* 0x000fce0004800000 */
.L_x_175:
[----:B------:R-:W-:Y:S05]  /*7040*/  BSYNC B1 ;  /* 0x0000000000017941 */ /* 0x000fea0003800000 */
.L_x_174:
[----:B------:R-:W-:-:S13]  /*7050*/  LOP3.LUT P1, RZ, R3, 0xff, RZ, 0xc0, !PT ;  /* 0x000000ff03ff7812 */ /* 0x000fda000782c0ff */
[----:B------:R-:W-:Y:S05]  /*7060*/  @P1 BRA `(.L_x_178) ;  /* 0xfffffff400001947 */ /* 0x000fea000383ffff */
[----:B------:R-:W-:Y:S05]  /*7070*/  BSYNC B0 ;  /* 0x0000000000007941 */ /* 0x000fea0003800000 */
.L_x_166:
[----:B------:R-:W-:-:S03]  /*7080*/  UMOV UR7, 0xffffffff ;  /* 0xffffffff00077882 */ /* 0x000fc60000000000 */
[----:B------:R-:W-:Y:S05]  /*7090*/  BRA.DIV UR7, `(.L_x_179) ;  /* 0x0000000607447947 */ /* 0x000fea000b800000 */
[----:B------:R-:W-:-:S13]  /*70a0*/  ELECT P6, URZ, PT ;  /* 0x00000000003f782f */ /* 0x000fda00038c0000 */
.L_x_195:
[----:B------:R-:W-:Y:S04]  /*70b0*/  BSSY B0, `(.L_x_180) ;  /* 0x000002c000007945 */ /* 0x000fe80003800000 */
[----:B------:R-:W-:Y:S05]  /*70c0*/  @!P6 BRA `(.L_x_181) ;  /* 0x0000000000a8e947 */ /* 0x000fea0003800000 */
[----:B------:R-:W-:-:S04]  /*70d0*/  ULOP3.LUT UR7, UR40, 0x2, URZ, 0xfc, !UPT ;  /* 0x0000000228077892 */ /* 0x000fc8000f8efc3f */
[----:B------:R-:W-:-:S06]  /*70e0*/  UISETP.NE.AND UP0, UPT, UR7, 0x3, UPT ;  /* 0x000000030700788c */ /* 0x000fcc000bf05270 */
[----:B------:R-:W-:-:S13]  /*70f0*/  PLOP3.LUT P0, PT, PT, PT, UP0, 0x80, 0x0 ;  /* 0x000000000000781c */ /* 0x000fda0003f0f008 */
[----:B------:R-:W-:Y:S05]  /*7100*/  @!P0 BRA `(.L_x_182) ;  /* 0x0000000000048947 */ /* 0x000fea0003800000 */
[----:B------:R-:W-:Y:S01]  /*7110*/  BPT.TRAP 0x1 ;  /* 0x000000040000795c */ /* 0x000fe20000300000 */
.L_x_182:
[----:B------:R-:W0:Y:S01]  /*7120*/  S2R R3, SR_CgaCtaId ;  /* 0x0000000000037919 */ /* 0x000e220000008800 */
[----:B------:R-:W-:-:S04]  /*7130*/  MOV R2, 0x400 ;  /* 0x0000040000027802 */ /* 0x000fc80000000f00 */
[----:B0-----:R-:W-:Y:S02]  /*7140*/  LEA R3, R3, R2, 0x18 ;  /* 0x0000000203037211 */ /* 0x001fe400078ec0ff */
[----:B------:R-:W-:-:S03]  /*7150*/  SHF.L.U32 R2, R0, 0x1f, RZ ;  /* 0x0000001f00027819 */ /* 0x000fc600000006ff */
[----:B------:R-:W-:-:S04]  /*7160*/  VIADD R3, R3, 0x20 ;  /* 0x0000002003037836 */ /* 0x000fc80000000000 */
[C---:B------:R-:W-:Y:S02]  /*7170*/  IMAD R7, R8.reuse, 0x8, R3 ;  /* 0x0000000808077824 */ /* 0x040fe400078e0203 */
[----:B------:R-:W-:Y:S02]  /*7180*/  VIADD R8, R8, 0x1 ;  /* 0x0000000108087836 */ /* 0x000fe40000000000 */
[----:B------:R-:W0:Y:S03]  /*7190*/  SYNCS.PHASECHK.TRANS64.TRYWAIT P0, [R7+URZ], R2 ;  /* 0x00000002070075a7 */ /* 0x000e26000800017f */
[----:B------:R-:W-:-:S04]  /*71a0*/  ISETP.NE.AND P1, PT, R8, 0x4, PT ;  /* 0x000000040800780c */ /* 0x000fc80003f25270 */
[----:B------:R-:W-:Y:S02]  /*71b0*/  SEL R5, RZ, 0x1, P1 ;  /* 0x00000001ff057807 */ /* 0x000fe40000800000 */
[----:B------:R-:W-:Y:S02]  /*71c0*/  SEL R8, R8, RZ, P1 ;  /* 0x000000ff08087207 */ /* 0x000fe40000800000 */
[----:B------:R-:W-:-:S03]  /*71d0*/  LOP3.LUT R5, R0, R5, RZ, 0x3c, !PT ;  /* 0x0000000500057212 */ /* 0x000fc600078e3cff */
[----:B------:R-:W-:Y:S01]  /*71e0*/  IMAD R9, R8, 0x8, R3 ;  /* 0x0000000808097824 */ /* 0x000fe200078e0203 */
[----:B------:R-:W-:Y:S01]  /*71f0*/  SHF.L.U32 R4, R5, 0x1f, RZ ;  /* 0x0000001f05047819 */ /* 0x000fe200000006ff */
[----:B0-----:R-:W-:Y:S06]  /*7200*/  @!P0 BRA `(.L_x_183) ;  /* 0x0000000400088947 */ /* 0x001fec0003800000 */
.L_x_196:
[----:B------:R-:W1:Y:S01]  /*7210*/  SYNCS.PHASECHK.TRANS64.TRYWAIT P0, [R9+URZ], R4 ;  /* 0x00000004090075a7 */ /* 0x000e62000800017f */
[----:B------:R-:W-:-:S05]  /*7220*/  VIADD R0, R8, 0x1 ;  /* 0x0000000108007836 */ /* 0x000fca0000000000 */
[----:B------:R-:W-:-:S04]  /*7230*/  ISETP.NE.AND P1, PT, R0, 0x4, PT ;  /* 0x000000040000780c */ /* 0x000fc80003f25270 */
[----:B0-----:R-:W-:Y:S02]  /*7240*/  SEL R2, RZ, 0x1, P1 ;  /* 0x00000001ff027807 */ /* 0x001fe40000800000 */
[----:B------:R-:W-:Y:S02]  /*7250*/  SEL R0, R0, RZ, P1 ;  /* 0x000000ff00007207 */ /* 0x000fe40000800000 */
[----:B------:R-:W-:-:S03]  /*7260*/  LOP3.LUT R7, R5, R2, RZ, 0x3c, !PT ;  /* 0x0000000205077212 */ /* 0x000fc600078e3cff */
[----:B------:R-:W-:Y:S01]  /*7270*/  IMAD R6, R0, 0x8, R3 ;  /* 0x0000000800067824 */ /* 0x000fe200078e0203 */
[----:B------:R-:W-:Y:S01]  /*7280*/  SHF.L.U32 R5, R7, 0x1f, RZ ;  /* 0x0000001f07057819 */ /* 0x000fe200000006ff */
[----:B-1----:R-:W-:Y:S06]  /*7290*/  @!P0 BRA `(.L_x_184) ;  /* 0x0000000000f88947 */ /* 0x002fec0003800000 */
.L_x_197:
[----:B------:R-:W1:Y:S01]  /*72a0*/  SYNCS.PHASECHK.TRANS64.TRYWAIT P0, [R6+URZ], R5 ;  /* 0x00000005060075a7 */ /* 0x000e62000800017f */
[----:B------:R-:W-:-:S05]  /*72b0*/  VIADD R0, R0, 0x1 ;  /* 0x0000000100007836 */ /* 0x000fca0000000000 */
[----:B------:R-:W-:-:S04]  /*72c0*/  ISETP.NE.AND P1, PT, R0, 0x4, PT ;  /* 0x000000040000780c */ /* 0x000fc80003f25270 */
[----:B------:R-:W-:Y:S02]  /*72d0*/  SEL R2, RZ, 0x1, P1 ;  /* 0x00000001ff027807 */ /* 0x000fe40000800000 */
[----:B------:R-:W-:Y:S02]  /*72e0*/  SEL R0, R0, RZ, P1 ;  /* 0x000000ff00007207 */ /* 0x000fe40000800000 */
[----:B------:R-:W-:Y:S01]  /*72f0*/  LOP3.LUT R2, R7, R2, RZ, 0x3c, !PT ;  /* 0x0000000207027212 */ /* 0x000fe200078e3cff */
[----:B-1----:R-:W-:Y:S06]  /*7300*/  @!P0 BRA `(.L_x_185) ;  /* 0x0000000000f08947 */ /* 0x002fec0003800000 */
.L_x_198:
[----:B------:R-:W-:Y:S01]  /*7310*/  IMAD R3, R0, 0x8, R3 ;  /* 0x0000000800037824 */ /* 0x000fe200078e0203 */
[----:B------:R-:W-:-:S07]  /*7320*/  SHF.L.U32 R0, R2, 0x1f, RZ ;  /* 0x0000001f02007819 */ /* 0x000fce00000006ff */
.L_x_186:
[----:B--2---:R2:W3:Y:S02]  /*7330*/  SYNCS.PHASECHK.TRANS64.TRYWAIT P0, [R3+URZ], R0 ;  /* 0x00000000030075a7 */ /* 0x0044e4000800017f */
[----:B---3--:R-:W-:Y:S05]  /*7340*/  @!P0 NANOSLEEP.SYNCS 0x989680 ;  /* 0x009896800000895d */ /* 0x008fea0003900000 */
[----:B------:R-:W3:Y:S02]  /*7350*/  @!P0 SYNCS.PHASECHK.TRANS64 P0, [R3+URZ], R0 ;  /* 0x00000000030085a7 */ /* 0x000ee4000800007f */
[----:B---3--:R-:W-:Y:S05]  /*7360*/  @!P0 BRA `(.L_x_186) ;  /* 0xfffffffc00f08947 */ /* 0x008fea000383ffff */
.L_x_181:
[----:B------:R-:W-:Y:S05]  /*7370*/  BSYNC B0 ;  /* 0x0000000000007941 */ /* 0x000fea0003800000 */
.L_x_180:
[----:B------:R-:W-:Y:S05]  /*7380*/  EXIT ;  /* 0x000000000000794d */ /* 0x000fea0003800000 */
.L_x_18:
[----:B0-----:R0:W1:Y:S02]  /*7390*/  SYNCS.PHASECHK.TRANS64.TRYWAIT P0, [R97+URZ+-0x8], R0 ;  /* 0xfffff800610075a7 */ /* 0x001064000800017f */
[----:B-1----:R-:W-:Y:S05]  /*73a0*/  @!P0 NANOSLEEP.SYNCS 0x989680 ;  /* 0x009896800000895d */ /* 0x002fea0003900000 */
[----:B------:R-:W1:Y:S02]  /*73b0*/  @!P0 SYNCS.PHASECHK.TRANS64 P0, [R97+URZ+-0x8], R0 ;  /* 0xfffff800610085a7 */ /* 0x000e64000800007f */
[----:B-1----:R-:W-:Y:S05]  /*73c0*/  @!P0 BRA `(.L_x_18) ;  /* 0xfffffffc00f08947 */ /* 0x002fea000383ffff */
[----:B------:R-:W-:Y:S05]  /*73d0*/  BRA `(.L_x_187) ;  /* 0xffffffa4002c7947 */ /* 0x000fea000383ffff */
.L_x_23:
[----:B-1----:R1:W2:Y:S02]  /*73e0*/  SYNCS.PHASECHK.TRANS64.TRYWAIT P1, [R3+URZ], R0 ;  /* 0x00000000030075a7 */ /* 0x0022a4000802017f */
[----:B--2---:R-:W-:Y:S05]  /*73f0*/  @!P1 NANOSLEEP.SYNCS 0x989680 ;  /* 0x009896800000995d */ /* 0x004fea0003900000 */
[----:B------:R-:W2:Y:S02]  /*7400*/  @!P1 SYNCS.PHASECHK.TRANS64 P1, [R3+URZ], R0 ;  /* 0x00000000030095a7 */ /* 0x000ea4000802007f */
[----:B--2---:R-:W-:Y:S05]  /*7410*/  @!P1 BRA `(.L_x_23) ;  /* 0xfffffffc00f09947 */ /* 0x004fea000383ffff */
[----:B------:R-:W-:Y:S05]  /*7420*/  BRA `(.L_x_22) ;  /* 0xffffffa400a47947 */ /* 0x000fea000383ffff */
.L_x_28:
[----:B-1----:R-:W-:-:S04]  /*7430*/  IMAD.U32 R5, RZ, RZ, UR4 ;  /* 0x00000004ff057e24 */ /* 0x002fc8000f8e00ff */
[----:B------:R1:W2:Y:S03]  /*7440*/  SYNCS.PHASECHK.TRANS64.TRYWAIT P1, [R5+URZ], R4 ;  /* 0x00000004050075a7 */ /* 0x0002a6000802017f */
[----:B--2---:R-:W-:Y:S05]  /*7450*/  @!P1 NANOSLEEP.SYNCS 0x989680 ;  /* 0x009896800000995d */ /* 0x004fea0003900000 */
[----:B------:R-:W2:Y:S02]  /*7460*/  @!P1 SYNCS.PHASECHK.TRANS64 P1, [R5+URZ], R4 ;  /* 0x00000004050095a7 */ /* 0x000ea4000802007f */
[----:B--2---:R-:W-:Y:S05]  /*7470*/  @!P1 BRA `(.L_x_28) ;  /* 0xfffffffc00ec9947 */ /* 0x004fea000383ffff */
[----:B------:R-:W-:Y:S05]  /*7480*/  BRA `(.L_x_27) ;  /* 0xffffffa800e47947 */ /* 0x000fea000383ffff */
.L_x_34:
[----:B0-----:R0:W1:Y:S02]  /*7490*/  SYNCS.PHASECHK.TRANS64.TRYWAIT P0, [R97+URZ+0x8], R0 ;  /* 0x00000800610075a7 */ /* 0x001064000800017f */
[----:B-1----:R-:W-:Y:S05]  /*74a0*/  @!P0 NANOSLEEP.SYNCS 0x989680 ;  /* 0x009896800000895d */ /* 0x002fea0003900000 */
[----:B------:R-:W1:Y:S02]  /*74b0*/  @!P0 SYNCS.PHASECHK.TRANS64 P0, [R97+URZ+0x8], R0 ;  /* 0x00000800610085a7 */ /* 0x000e64000800007f */
[----:B-1----:R-:W-:Y:S05]  /*74c0*/  @!P0 BRA `(.L_x_34) ;  /* 0xfffffffc00f08947 */ /* 0x002fea000383ffff */
[----:B------:R-:W-:Y:S05]  /*74d0*/  BRA `(.L_x_188) ;  /* 0xffffffb000707947 */ /* 0x000fea000383ffff */
.L_x_167:
[----:B------:R-:W-:Y:S01]  /*74e0*/  BSSY B1, `(.L_x_189) ;  /* 0x0000006000017945 */ /* 0x000fe20003800000 */
[----:B------:R-:W-:-:S07]  /*74f0*/  IMAD.MOV.U32 R15, RZ, RZ, -0x1 ;  /* 0xffffffffff0f7424 */ /* 0x000fce00078e00ff */
[----:B-----5:R-:W-:Y:S05]  /*7500*/  WARPSYNC.COLLECTIVE R15, `(.L_x_190) ;  /* 0x000000000f0c7348 */ /* 0x020fea0003c00000 */
[----:B------:R-:W-:Y:S02]  /*7510*/  ELECT P6, UR62, PT ;  /* 0x00000000003e782f */ /* 0x000fe400038c0000 */
[----:B------:R-:W-:Y:S01]  /*7520*/  MOV R14, UR62 ;  /* 0x0000003e000e7c02 */ /* 0x000fe20008000f00 */
[----:B-----5:R-:W-:Y:S10]  /*7530*/  ENDCOLLECTIVE ;  /* 0x000000000000791b */ /* 0x020ff40003800000 */
.L_x_190:
[----:B------:R-:W-:Y:S05]  /*7540*/  BSYNC B1 ;  /* 0x0000000000017941 */ /* 0x000fea0003800000 */
.L_x_189:
[----:B------:R-:W-:Y:S05]  /*7550*/  BRA `(.L_x_191) ;  /* 0xffffffec00d07947 */ /* 0x000fea000383ffff */
.L_x_170:
[----:B0-----:R0:W1:Y:S02]  /*7560*/  SYNCS.PHASECHK.TRANS64.TRYWAIT P1, [R12+URZ+0x20], R3 ;  /* 0x000020030c0075a7 */ /* 0x001064000802017f */
[----:B-1----:R-:W-:Y:S05]  /*7570*/  @!P1 NANOSLEEP.SYNCS 0x989680 ;  /* 0x009896800000995d */ /* 0x002fea0003900000 */
[----:B------:R-:W1:Y:S02]  /*7580*/  @!P1 SYNCS.PHASECHK.TRANS64 P1, [R12+URZ+0x20], R3 ;  /* 0x000020030c0095a7 */ /* 0x000e64000802007f */
[----:B-1----:R-:W-:Y:S05]  /*7590*/  @!P1 BRA `(.L_x_170) ;  /* 0xfffffffc00f09947 */ /* 0x002fea000383ffff */
[----:B------:R-:W-:Y:S05]  /*75a0*/  BRA `(.L_x_192) ;  /* 0xfffffff000047947 */ /* 0x000fea000383ffff */
.L_x_179:
[----:B------:R-:W-:Y:S01]  /*75b0*/  BSSY B0, `(.L_x_193) ;  /* 0x0000006000007945 */ /* 0x000fe20003800000 */
[----:B------:R-:W-:-:S07]  /*75c0*/  IMAD.MOV.U32 R15, RZ, RZ, -0x1 ;  /* 0xffffffffff0f7424 */ /* 0x000fce00078e00ff */
[----:B-----5:R-:W-:Y:S05]  /*75d0*/  WARPSYNC.COLLECTIVE R15, `(.L_x_194) ;  /* 0x000000000f0c7348 */ /* 0x020fea0003c00000 */
[----:B------:R-:W-:Y:S02]  /*75e0*/  ELECT P6, UR62, PT ;  /* 0x00000000003e782f */ /* 0x000fe400038c0000 */
[----:B------:R-:W-:Y:S01]  /*75f0*/  MOV R14, UR62 ;  /* 0x0000003e000e7c02 */ /* 0x000fe20008000f00 */
[----:B-----5:R-:W-:Y:S10]  /*7600*/  ENDCOLLECTIVE ;  /* 0x000000000000791b */ /* 0x020ff40003800000 */
.L_x_194:
[----:B------:R-:W-:Y:S05]  /*7610*/  BSYNC B0 ;  /* 0x0000000000007941 */ /* 0x000fea0003800000 */
.L_x_193:
[----:B------:R-:W-:Y:S05]  /*7620*/  BRA `(.L_x_195) ;  /* 0xfffffff800a07947 */ /* 0x000fea000383ffff */
.L_x_183:
[----:B0-----:R0:W1:Y:S02]  /*7630*/  SYNCS.PHASECHK.TRANS64.TRYWAIT P0, [R7+URZ], R2 ;  /* 0x00000002070075a7 */ /* 0x001064000800017f */
[----:B-1----:R-:W-:Y:S05]  /*7640*/  @!P0 NANOSLEEP.SYNCS 0x989680 ;  /* 0x009896800000895d */ /* 0x002fea0003900000 */
[----:B------:R-:W1:Y:S02]  /*7650*/  @!P0 SYNCS.PHASECHK.TRANS64 P0, [R7+URZ], R2 ;  /* 0x00000002070085a7 */ /* 0x000e64000800007f */
[----:B-1----:R-:W-:Y:S05]  /*7660*/  @!P0 BRA `(.L_x_183) ;  /* 0xfffffffc00f08947 */ /* 0x002fea000383ffff */
[----:B------:R-:W-:Y:S05]  /*7670*/  BRA `(.L_x_196) ;  /* 0xfffffff800e47947 */ /* 0x000fea000383ffff */
.L_x_184:
[----:B0-----:R0:W1:Y:S02]  /*7680*/  SYNCS.PHASECHK.TRANS64.TRYWAIT P0, [R9+URZ], R4 ;  /* 0x00000004090075a7 */ /* 0x001064000800017f */
[----:B-1----:R-:W-:Y:S05]  /*7690*/  @!P0 NANOSLEEP.SYNCS 0x989680 ;  /* 0x009896800000895d */ /* 0x002fea0003900000 */
[----:B------:R-:W1:Y:S02]  /*76a0*/  @!P0 SYNCS.PHASECHK.TRANS64 P0, [R9+URZ], R4 ;  /* 0x00000004090085a7 */ /* 0x000e64000800007f */
[----:B-1----:R-:W-:Y:S05]  /*76b0*/  @!P0 BRA `(.L_x_184) ;  /* 0xfffffffc00f08947 */ /* 0x002fea000383ffff */
[----:B------:R-:W-:Y:S05]  /*76c0*/  BRA `(.L_x_197) ;  /* 0xfffffff800f47947 */ /* 0x000fea000383ffff */
.L_x_185:
[----:B-1----:R1:W2:Y:S02]  /*76d0*/  SYNCS.PHASECHK.TRANS64.TRYWAIT P0, [R6+URZ], R5 ;  /* 0x00000005060075a7 */ /* 0x0022a4000800017f */
[----:B--2---:R-:W-:Y:S05]  /*76e0*/  @!P0 NANOSLEEP.SYNCS 0x989680 ;  /* 0x009896800000895d */ /* 0x004fea0003900000 */
[----:B------:R-:W2:Y:S02]  /*76f0*/  @!P0 SYNCS.PHASECHK.TRANS64 P0, [R6+URZ], R5 ;  /* 0x00000005060085a7 */ /* 0x000ea4000800007f */
[----:B--2---:R-:W-:Y:S05]  /*7700*/  @!P0 BRA `(.L_x_185) ;  /* 0xfffffffc00f08947 */ /* 0x004fea000383ffff */
[----:B------:R-:W-:Y:S05]  /*7710*/  BRA `(.L_x_198) ;  /* 0xfffffff800fc7947 */ /* 0x000fea000383ffff */
.L_x_199:
[----:B------:R-:W-:-:S00]  /*7720*/  BRA `(.L_x_199) ;  /* 0xfffffffc00fc7947 */ /* 0x000fc0000383ffff */
[----:B------:R-:W-:-:S00]  /*7730*/  NOP ;  /* 0x0000000000007918 */ /* 0x000fc00000000000 */
        /* <DEDUP_REMOVED lines=12> */
.L_x_200:


//--------------------- .nv.global.init           --------------------------
	.section	.nv.global.init,"aw",@progbits
.nv.global.init:
	.type		$str$22,@object
	.size		$str$22,($str$23 - $str$22)
$str$22:
        /*0000*/ 	.byte	0x6b, 0x5f, 0x74, 0x69, 0x6c, 0x65, 0x5f, 0x63, 0x6f, 0x75, 0x6e, 0x74, 0x20, 0x3e, 0x3d, 0x20
        /*0010*/ 	.byte	0x31, 0x00
	.type		$str$23,@object
	.size		$str$23,(__unnamed_1 - $str$23)
$str$23:
        /*0012*/ 	.byte	0x2f, 0x74, 0x6d, 0x70, 0x2f, 0x63, 0x75, 0x74, 0x6c, 0x61, 0x73, 0x73, 0x5f, 0x73, 0x77, 0x65
        /*0022*/ 	.byte	0x65, 0x70, 0x5f, 0x73, 0x72, 0x63, 0x2f, 0x69, 0x6e, 0x63, 0x6c, 0x75, 0x64, 0x65, 0x2f, 0x63
        /*0032*/ 	.byte	0x75, 0x74, 0x6c, 0x61, 0x73, 0x73, 0x2f, 0x67, 0x65, 0x6d, 0x6d, 0x2f, 0x63, 0x6f, 0x6c, 0x6c
        /*0042*/ 	.byte	0x65, 0x63, 0x74, 0x69, 0x76, 0x65, 0x2f, 0x73, 0x6d, 0x39, 0x30, 0x5f, 0x6d, 0x6d, 0x61, 0x5f
        /*0052*/ 	.byte	0x74, 0x6d, 0x61, 0x5f, 0x67, 0x6d, 0x6d, 0x61, 0x5f, 0x73, 0x73, 0x5f, 0x77, 0x61, 0x72, 0x70
        /*0062*/ 	.byte	0x73, 0x70, 0x65, 0x63, 0x69, 0x61, 0x6c, 0x69, 0x7a, 0x65, 0x64, 0x2e, 0x68, 0x70, 0x70, 0x00
	.type		__unnamed_1,@object
	.size		__unnamed_1,(.L_0 - __unnamed_1)
__unnamed_1:
        /*0072*/ 	.byte	0x76, 0x6f, 0x69, 0x64, 0x20, 0x63, 0x75, 0x74, 0x6c, 0x61, 0x73, 0x73, 0x3a, 0x3a, 0x67, 0x65
        /* <DEDUP_REMOVED lines=175> */
        /*0b72*/ 	.byte	0x64, 0x65, 0x6e, 0x74, 0x69, 0x74, 0x79, 0x5d, 0x00
.L_0:


//--------------------- .nv.shared._ZN7cutlass13device_kernelINS_4gemm6kernel13GemmUniversalIN4cute5tupleIJiiiiEEENS1_10collective13CollectiveMmaINS1_34MainloopSm90TmaGmmaWarpSpecializedILi4ENS5_IJNS4_1CILi2EEENSA_ILi1EEESC_EEENS1_32KernelTmaWarpSpecializedPingpongEEENS5_IJNSA_ILi64EEENSA_ILi128EEESG_EEEfNS5_IJlSC_lEEEfSJ_NS4_8TiledMMAINS4_8MMA_AtomIJNS4_4SM904GMMA30MMA_64x128x8_F32TF32TF32_SS_TNILNSN_7ScaleInE1ELSP_1EEEEEENS4_6LayoutINS5_IJSC_SC_SC_EEENS5_IJNSA_ILi0EEESU_SU_EEEEENS5_IJNS4_10UnderscoreESX_SX_EEEEENS4_13SM90_TMA_LOADENS4_14ComposedLayoutINS4_7SwizzleILi3ELi4ELi3EEENS4_18smem_ptr_flag_bitsILi32EEENSS_INS5_IJNSA_ILi8EEENSA_ILi32EEEEEENS5_IJS17_SC_EEEEEEEvNS4_8identityENS4_23SM90_TMA_LOAD_MULTICASTES1B_vS1C_EENS_8epilogue10collective6detail29Sm90TmaWarpSpecializedAdapterINS1G_15DefaultEpilogueIfSJ_SJ_NS1F_6thread17LinearCombinationIfLi1EffLNS1K_9ScaleType4KindE0ELNS_15FloatRoundStyleE2EfEENS1_15EpilogueDefaultEEEEEvvEEEEvNT_6ParamsE --------------------------
	.section	.nv.shared._ZN7cutlass13device_kernelINS_4gemm6kernel13GemmUniversalIN4cute5tupleIJiiiiEEENS1_10collective13CollectiveMmaINS1_34MainloopSm90TmaGmmaWarpSpecializedILi4ENS5_IJNS4_1CILi2EEENSA_ILi1EEESC_EEENS1_32KernelTmaWarpSpecializedPingpongEEENS5_IJNSA_ILi64EEENSA_ILi128EEESG_EEEfNS5_IJlSC_lEEEfSJ_NS4_8TiledMMAINS4_8MMA_AtomIJNS4_4SM904GMMA30MMA_64x128x8_F32TF32TF32_SS_TNILNSN_7ScaleInE1ELSP_1EEEEEENS4_6LayoutINS5_IJSC_SC_SC_EEENS5_IJNSA_ILi0EEESU_SU_EEEEENS5_IJNS4_10UnderscoreESX_SX_EEEEENS4_13SM90_TMA_LOADENS4_14ComposedLayoutINS4_7SwizzleILi3ELi4ELi3EEENS4_18smem_ptr_flag_bitsILi32EEENSS_INS5_IJNSA_ILi8EEENSA_ILi32EEEEEENS5_IJS17_SC_EEEEEEEvNS4_8identityENS4_23SM90_TMA_LOAD_MULTICASTES1B_vS1C_EENS_8epilogue10collective6detail29Sm90TmaWarpSpecializedAdapterINS1G_15DefaultEpilogueIfSJ_SJ_NS1F_6thread17LinearCombinationIfLi1EffLNS1K_9ScaleType4KindE0ELNS_15FloatRoundStyleE2EfEENS1_15EpilogueDefaultEEEEEvvEEEEvNT_6ParamsE,"aw",@nobits
	.sectionflags	@""
	.align	16
	.zero		1024


//--------------------- .nv.shared.reserved.0     --------------------------
	.section	.nv.shared.reserved.0,"aw",@nobits
	.weak		__nv_reservedSMEM_offset_0_alias
	.size		__nv_reservedSMEM_offset_0_alias, 0, 0
	.other		__nv_reservedSMEM_offset_0_alias,@"STO_CUDA_RESERVED_SHARED STV_DEFAULT"
__nv_reservedSMEM_offset_0_alias:
	.zero		0


//--------------------- .nv.global                --------------------------
	.section	.nv.global,"aw",@nobits
.nv.global:
	.type		_ZN40_INTERNAL_6617fc6a_4_k_cu_c1d30909_203324cute1_E,@object
	.size		_ZN40_INTERNAL_6617fc6a_4_k_cu_c1d30909_203324cute1_E,(_ZN40_INTERNAL_6617fc6a_4_k_cu_c1d30909_203324cuda3std3__45__cpo6cbeginE - _ZN40_INTERNAL_6617fc6a_4_k_cu_c1d30909_203324cute1_E)
_ZN40_INTERNAL_6617fc6a_4_k_cu_c1d30909_203324cute1_E:
	.zero		1
	.type		_ZN40_INTERNAL_6617fc6a_4_k_cu_c1d30909_203324cuda3std3__45__cpo6cbeginE,@object
	.size		_ZN40_INTERNAL_6617fc6a_4_k_cu_c1d30909_203324cuda3std3__45__cpo6cbeginE,(_ZN40_INTERNAL_6617fc6a_4_k_cu_c1d30909_203324cuda3std3__48in_placeE - _ZN40_INTERNAL_6617fc6a_4_k_cu_c1d30909_203324cuda3std3__45__cpo6cbeginE)
_ZN40_INTERNAL_6617fc6a_4_k_cu_c1d30909_203324cuda3std3__45__cpo6cbeginE:
	.zero		1
	.type		_ZN40_INTERNAL_6617fc6a_4_k_cu_c1d30909_203324cuda3std3__48in_placeE,@object
	.size		_ZN40_INTERNAL_6617fc6a_4_k_cu_c1d30909_203324cuda3std3__48in_placeE,(_ZN40_INTERNAL_6617fc6a_4_k_cu_c1d30909_203324cuda3std6ranges3__45__cpo9iter_moveE - _ZN40_INTERNAL_6617fc6a_4_k_cu_c1d30909_203324cuda3std3__48in_placeE)
_ZN40_INTERNAL_6617fc6a_4_k_cu_c1d30909_203324cuda3std3__48in_placeE:
	.zero		1
	.type		_ZN40_INTERNAL_6617fc6a_4_k_cu_c1d30909_203324cuda3std6ranges3__45__cpo9iter_moveE,@object
	.size		_ZN40_INTERNAL_6617fc6a_4_k_cu_c1d30909_203324cuda3std6ranges3__45__cpo9iter_moveE,(_ZN40_INTERNAL_6617fc6a_4_k_cu_c1d30909_203324cuda3std3__45__cpo5beginE - _ZN40_INTERNAL_6617fc6a_4_k_cu_c1d30909_203324cuda3std6ranges3__45__cpo9iter_moveE)
_ZN40_INTERNAL_6617fc6a_4_k_cu_c1d30909_203324cuda3std6ranges3__45__cpo9iter_moveE:
	.zero		1
	.type		_ZN40_INTERNAL_6617fc6a_4_k_cu_c1d30909_203324cuda3std3__45__cpo5beginE,@object
	.size		_ZN40_INTERNAL_6617fc6a_4_k_cu_c1d30909_203324cuda3std3__45__cpo5beginE,(_ZN40_INTERNAL_6617fc6a_4_k_cu_c1d30909_203324cuda3std3__442_GLOBAL__N__6617fc6a_4_k_cu_c1d30909_203326ignoreE - _ZN40_INTERNAL_6617fc6a_4_k_cu_c1d30909_203324cuda3std3__45__cpo5beginE)
_ZN40_INTERNAL_6617fc6a_4_k_cu_c1d30909_203324cuda3std3__45__cpo5beginE:
	.zero		1
	.type		_ZN40_INTERNAL_6617fc6a_4_k_cu_c1d30909_203324cuda3std3__442_GLOBAL__N__6617fc6a_4_k_cu_c1d30909_203326ignoreE,@object
	.size		_ZN40_INTERNAL_6617fc6a_4_k_cu_c1d30909_203324cuda3std3__442_GLOBAL__N__6617fc6a_4_k_cu_c1d30909_203326ignoreE,(_ZN40_INTERNAL_6617fc6a_4_k_cu_c1d30909_203324cute7productE - _ZN40_INTERNAL_6617fc6a_4_k_cu_c1d30909_203324cuda3std3__442_GLOBAL__N__6617fc6a_4_k_cu_c1d30909_203326ignoreE)
_ZN40_INTERNAL_6617fc6a_4_k_cu_c1d30909_203324cuda3std3__442_GLOBAL__N__6617fc6a_4_k_cu_c1d30909_203326ignoreE:
	.zero		1
	.type		_ZN40_INTERNAL_6617fc6a_4_k_cu_c1d30909_203324cute7productE,@object
	.size		_ZN40_INTERNAL_6617fc6a_4_k_cu_c1d30909_203324cute7productE,(_ZN40_INTERNAL_6617fc6a_4_k_cu_c1d30909_203324cuda3std3__45__cpo3endE - _ZN40_INTERNAL_6617fc6a_4_k_cu_c1d30909_203324cute7productE)
_ZN40_INTERNAL_6617fc6a_4_k_cu_c1d30909_203324cute7productE:
	.zero		1
	.type		_ZN40_INTERNAL_6617fc6a_4_k_cu_c1d30909_203324cuda3std3__45__cpo3endE,@object
	.size		_ZN40_INTERNAL_6617fc6a_4_k_cu_c1d30909_203324cuda3std3__45__cpo3endE,(_ZN40_INTERNAL_6617fc6a_4_k_cu_c1d30909_203324cuda3std3__419piecewise_constructE - _ZN40_INTERNAL_6617fc6a_4_k_cu_c1d30909_203324cuda3std3__45__cpo3endE)
_ZN40_INTERNAL_6617fc6a_4_k_cu_c1d30909_203324cuda3std3__45__cpo3endE:
	.zero		1
	.type		_ZN40_INTERNAL_6617fc6a_4_k_cu_c1d30909_203324cuda3std3__419piecewise_constructE,@object
	.size		_ZN40_INTERNAL_6617fc6a_4_k_cu_c1d30909_203324cuda3std3__419piecewise_constructE,(_ZN40_INTERNAL_6617fc6a_4_k_cu_c1d30909_203324cuda3std3__45__cpo4cendE - _ZN40_INTERNAL_6617fc6a_4_k_cu_c1d30909_203324cuda3std3__419piecewise_constructE)
_ZN40_INTERNAL_6617fc6a_4_k_cu_c1d30909_203324cuda3std3__419piecewise_constructE:
	.zero		1
	.type		_ZN40_INTERNAL_6617fc6a_4_k_cu_c1d30909_203324cuda3std3__45__cpo4cendE,@object
	.size		_ZN40_INTERNAL_6617fc6a_4_k_cu_c1d30909_203324cuda3std3__45__cpo4cendE,(_ZN40_INTERNAL_6617fc6a_4_k_cu_c1d30909_203324cuda3std6ranges3__45__cpo4swapE - _ZN40_INTERNAL_6617fc6a_4_k_cu_c1d30909_203324cuda3std3__45__cpo4cendE)
_ZN40_INTERNAL_6617fc6a_4_k_cu_c1d30909_203324cuda3std3__45__cpo4cendE:
	.zero		1
	.type		_ZN40_INTERNAL_6617fc6a_4_k_cu_c1d30909_203324cuda3std6ranges3__45__cpo4swapE,@object
	.size		_ZN40_INTERNAL_6617fc6a_4_k_cu_c1d30909_203324cuda3std6ranges3__45__cpo4swapE,(.L_8 - _ZN40_INTERNAL_6617fc6a_4_k_cu_c1d30909_203324cuda3std6ranges3__45__cpo4swapE)
_ZN40_INTERNAL_6617fc6a_4_k_cu_c1d30909_203324cuda3std6ranges3__45__cpo4swapE:
	.zero		1
.L_8:


//--------------------- .nv.constant0._ZN7cutlass13device_kernelINS_4gemm6kernel13GemmUniversalIN4cute5tupleIJiiiiEEENS1_10collective13CollectiveMmaINS1_34MainloopSm90TmaGmmaWarpSpecializedILi4ENS5_IJNS4_1CILi2EEENSA_ILi1EEESC_EEENS1_32KernelTmaWarpSpecializedPingpongEEENS5_IJNSA_ILi64EEENSA_ILi128EEESG_EEEfNS5_IJlSC_lEEEfSJ_NS4_8TiledMMAINS4_8MMA_AtomIJNS4_4SM904GMMA30MMA_64x128x8_F32TF32TF32_SS_TNILNSN_7ScaleInE1ELSP_1EEEEEENS4_6LayoutINS5_IJSC_SC_SC_EEENS5_IJNSA_ILi0EEESU_SU_EEEEENS5_IJNS4_10UnderscoreESX_SX_EEEEENS4_13SM90_TMA_LOADENS4_14ComposedLayoutINS4_7SwizzleILi3ELi4ELi3EEENS4_18smem_ptr_flag_bitsILi32EEENSS_INS5_IJNSA_ILi8EEENSA_ILi32EEEEEENS5_IJS17_SC_EEEEEEEvNS4_8identityENS4_23SM90_TMA_LOAD_MULTICASTES1B_vS1C_EENS_8epilogue10collective6detail29Sm90TmaWarpSpecializedAdapterINS1G_15DefaultEpilogueIfSJ_SJ_NS1F_6thread17LinearCombinationIfLi1EffLNS1K_9ScaleType4KindE0ELNS_15FloatRoundStyleE2EfEENS1_15EpilogueDefaultEEEEEvvEEEEvNT_6ParamsE --------------------------
	.section	.nv.constant0._ZN7cutlass13device_kernelINS_4gemm6kernel13GemmUniversalIN4cute5tupleIJiiiiEEENS1_10collective13CollectiveMmaINS1_34MainloopSm90TmaGmmaWarpSpecializedILi4ENS5_IJNS4_1CILi2EEENSA_ILi1EEESC_EEENS1_32KernelTmaWarpSpecializedPingpongEEENS5_IJNSA_ILi64EEENSA_ILi128EEESG_EEEfNS5_IJlSC_lEEEfSJ_NS4_8TiledMMAINS4_8MMA_AtomIJNS4_4SM904GMMA30MMA_64x128x8_F32TF32TF32_SS_TNILNSN_7ScaleInE1ELSP_1EEEEEENS4_6LayoutINS5_IJSC_SC_SC_EEENS5_IJNSA_ILi0EEESU_SU_EEEEENS5_IJNS4_10UnderscoreESX_SX_EEEEENS4_13SM90_TMA_LOADENS4_14ComposedLayoutINS4_7SwizzleILi3ELi4ELi3EEENS4_18smem_ptr_flag_bitsILi32EEENSS_INS5_IJNSA_ILi8EEENSA_ILi32EEEEEENS5_IJS17_SC_EEEEEEEvNS4_8identityENS4_23SM90_TMA_LOAD_MULTICASTES1B_vS1C_EENS_8epilogue10collective6detail29Sm90TmaWarpSpecializedAdapterINS1G_15DefaultEpilogueIfSJ_SJ_NS1F_6thread17LinearCombinationIfLi1EffLNS1K_9ScaleType4KindE0ELNS_15FloatRoundStyleE2EfEENS1_15EpilogueDefaultEEEEEvvEEEEvNT_6ParamsE,"a",@progbits
	.sectionflags	@""
	.align	4
.nv.constant0._ZN7cutlass13device_kernelINS_4gemm6kernel13GemmUniversalIN4cute5tupleIJiiiiEEENS1_10collective13CollectiveMmaINS1_34MainloopSm90TmaGmmaWarpSpecializedILi4ENS5_IJNS4_1CILi2EEENSA_ILi1EEESC_EEENS1_32KernelTmaWarpSpecializedPingpongEEENS5_IJNSA_ILi64EEENSA_ILi128EEESG_EEEfNS5_IJlSC_lEEEfSJ_NS4_8TiledMMAINS4_8MMA_AtomIJNS4_4SM904GMMA30MMA_64x128x8_F32TF32TF32_SS_TNILNSN_7ScaleInE1ELSP_1EEEEEENS4_6LayoutINS5_IJSC_SC_SC_EEENS5_IJNSA_ILi0EEESU_SU_EEEEENS5_IJNS4_10UnderscoreESX_SX_EEEEENS4_13SM90_TMA_LOADENS4_14ComposedLayoutINS4_7SwizzleILi3ELi4ELi3EEENS4_18smem_ptr_flag_bitsILi32EEENSS_INS5_IJNSA_ILi8EEENSA_ILi32EEEEEENS5_IJS17_SC_EEEEEEEvNS4_8identityENS4_23SM90_TMA_LOAD_MULTICASTES1B_vS1C_EENS_8epilogue10collective6detail29Sm90TmaWarpSpecializedAdapterINS1G_15DefaultEpilogueIfSJ_SJ_NS1F_6thread17LinearCombinationIfLi1EffLNS1K_9ScaleType4KindE0ELNS_15FloatRoundStyleE2EfEENS1_15EpilogueDefaultEEEEEvvEEEEvNT_6ParamsE:
	.zero		1664


//--------------------- SYMBOLS --------------------------

	.type		.nv.reservedSmem.offset0,@object
	.size		.nv.reservedSmem.offset0,0x4
	.type		__assertfail,@function
